	.target	sm_100a

	.elftype	@"ET_EXEC"


//--------------------- .note.nv.tkinfo           --------------------------
	.section	.note.nv.tkinfo,"",@"SHT_NOTE"
	.sectionflags	@"SHF_NOTE_NV_TKINFO"
	.tkinfo
        /*0018*/ 	.word	0x00000002
        /*0030*/ 	.string	""
        /*0030*/ 	.string	"ptxas"
        /*0030*/ 	.string	"Cuda compilation tools, release 13.0, V13.0.88"
        /*0030*/ 	.string	"Build cuda_13.0.r13.0/compiler.36424714_0"
        /*0030*/ 	.string	"-arch sm_100a -m 64 "



//--------------------- .note.nv.cuinfo           --------------------------
	.section	.note.nv.cuinfo,"",@"SHT_NOTE"
	.sectionflags	@"SHF_NOTE_NV_CUINFO"
        /*0018*/ 	.short	0x0002
        /*001a*/ 	.short	0x0064
        /*001c*/ 	.short	0x0082
	.zero		2


//--------------------- .nv.info                  --------------------------
	.section	.nv.info,"",@"SHT_CUDA_INFO"
	.align	4


	//----- nvinfo : EIATTR_REGCOUNT
	.align		4
        /*0000*/ 	.byte	0x04, 0x2f
        /*0002*/ 	.short	(.L_19 - .L_18)
	.align		4
.L_18:
        /*0004*/ 	.word	index@(_ZN7cutlass13device_kernelINS_4gemm6kernel13GemmUniversalIN4cute5tupleIJiiiiEEENS1_10collective13CollectiveMmaINS1_35MainloopSm100TmaUmmaWarpSpecializedILi7ELi2ELi4ENS5_IJNS4_1CILi1EEESB_SB_EEEEENS5_IJNSA_ILi128EEESE_NSA_ILi32EEEEEENS_6half_tENS5_IJlSB_lEEESH_SI_NS4_8TiledMMAINS4_8MMA_AtomIJNS4_20SM100_MMA_F16BF16_SSISH_SH_fLi128ELi128ELNS4_4UMMA5MajorE0ELSN_0ELNSM_7ScaleInE0ELSO_0EEEEEENS4_6LayoutISC_NS5_IJNSA_ILi0EEESS_SS_EEEEENS5_IJNS4_10UnderscoreESV_SV_EEEEENS4_13SM90_TMA_LOADENS4_14ComposedLayoutINS4_7SwizzleILi2ELi4ELi3EEENS4_18smem_ptr_flag_bitsILi16EEENSR_INS5_IJNSA_ILi8EEESF_EEENS5_IJSF_SB_EEEEEEEvNS4_8identityESY_S18_vS19_EENS_8epilogue10collective18CollectiveEpilogueINS1B_23Sm100TmaWarpSpecializedILi4ELi2ELi32ELb1ELb0EEEJSG_NS5_IJNSR_ISE_SB_EENSR_ISF_SB_EEEEESH_SI_SH_SI_NS1B_6fusion15FusionCallbacksIS1F_NS1J_17LinearCombinationISH_fSH_fLNS_15FloatRoundStyleE2EEESG_S1I_JEEENS4_5SM1004TMEM4LOAD26SM100_TMEM_LOAD_32dp32b32xESY_S18_NS4_39AutoVectorizingCopyWithAssumedAlignmentILi128EEENS4_14SM90_TMA_STOREES18_S1U_S1U_EEEvvEEEEvNT_6ParamsE)
        /*0008*/ 	.word	0x0000006e


	//----- nvinfo : EIATTR_FRAME_SIZE
	.align		4
.L_19:
        /*000c*/ 	.byte	0x04, 0x11
        /*000e*/ 	.short	(.L_21 - .L_20)
	.align		4
.L_20:
        /*0010*/ 	.word	index@($__internal_2_$__cuda_sm10x_tcgen05_guardrail_trap_unallocated_columns_being_dealloced)
        /*0014*/ 	.word	0x00000000


	//----- nvinfo : EIATTR_FRAME_SIZE
	.align		4
.L_21:
        /*0018*/ 	.byte	0x04, 0x11
        /*001a*/ 	.short	(.L_23 - .L_22)
	.align		4
.L_22:
        /*001c*/ 	.word	index@($__internal_1_$__cuda_sm10x_tcgen05_guardrail_trap_phase_invalid_during_alloc)
        /*0020*/ 	.word	0x00000000


	//----- nvinfo : EIATTR_FRAME_SIZE
	.align		4
.L_23:
        /*0024*/ 	.byte	0x04, 0x11
        /*0026*/ 	.short	(.L_25 - .L_24)
	.align		4
.L_24:
        /*0028*/ 	.word	index@($__internal_0_$__cuda_sm10x_tcgen05_guardrail_trap_col_being_dealloced_not_returned_by_alloc)
        /*002c*/ 	.word	0x00000000


	//----- nvinfo : EIATTR_FRAME_SIZE
	.align		4
.L_25:
        /*0030*/ 	.byte	0x04, 0x11
        /*0032*/ 	.short	(.L_27 - .L_26)
	.align		4
.L_26:
        /*0034*/ 	.word	index@(_ZN7cutlass13device_kernelINS_4gemm6kernel13GemmUniversalIN4cute5tupleIJiiiiEEENS1_10collective13CollectiveMmaINS1_35MainloopSm100TmaUmmaWarpSpecializedILi7ELi2ELi4ENS5_IJNS4_1CILi1EEESB_SB_EEEEENS5_IJNSA_ILi128EEESE_NSA_ILi32EEEEEENS_6half_tENS5_IJlSB_lEEESH_SI_NS4_8TiledMMAINS4_8MMA_AtomIJNS4_20SM100_MMA_F16BF16_SSISH_SH_fLi128ELi128ELNS4_4UMMA5MajorE0ELSN_0ELNSM_7ScaleInE0ELSO_0EEEEEENS4_6LayoutISC_NS5_IJNSA_ILi0EEESS_SS_EEEEENS5_IJNS4_10UnderscoreESV_SV_EEEEENS4_13SM90_TMA_LOADENS4_14ComposedLayoutINS4_7SwizzleILi2ELi4ELi3EEENS4_18smem_ptr_flag_bitsILi16EEENSR_INS5_IJNSA_ILi8EEESF_EEENS5_IJSF_SB_EEEEEEEvNS4_8identityESY_S18_vS19_EENS_8epilogue10collective18CollectiveEpilogueINS1B_23Sm100TmaWarpSpecializedILi4ELi2ELi32ELb1ELb0EEEJSG_NS5_IJNSR_ISE_SB_EENSR_ISF_SB_EEEEESH_SI_SH_SI_NS1B_6fusion15FusionCallbacksIS1F_NS1J_17LinearCombinationISH_fSH_fLNS_15FloatRoundStyleE2EEESG_S1I_JEEENS4_5SM1004TMEM4LOAD26SM100_TMEM_LOAD_32dp32b32xESY_S18_NS4_39AutoVectorizingCopyWithAssumedAlignmentILi128EEENS4_14SM90_TMA_STOREES18_S1U_S1U_EEEvvEEEEvNT_6ParamsE)
        /*0038*/ 	.word	0x00000000


	//----- nvinfo : EIATTR_MIN_STACK_SIZE
	.align		4
.L_27:
        /*003c*/ 	.byte	0x04, 0x12
        /*003e*/ 	.short	(.L_29 - .L_28)
	.align		4
.L_28:
        /*0040*/ 	.word	index@(_ZN7cutlass13device_kernelINS_4gemm6kernel13GemmUniversalIN4cute5tupleIJiiiiEEENS1_10collective13CollectiveMmaINS1_35MainloopSm100TmaUmmaWarpSpecializedILi7ELi2ELi4ENS5_IJNS4_1CILi1EEESB_SB_EEEEENS5_IJNSA_ILi128EEESE_NSA_ILi32EEEEEENS_6half_tENS5_IJlSB_lEEESH_SI_NS4_8TiledMMAINS4_8MMA_AtomIJNS4_20SM100_MMA_F16BF16_SSISH_SH_fLi128ELi128ELNS4_4UMMA5MajorE0ELSN_0ELNSM_7ScaleInE0ELSO_0EEEEEENS4_6LayoutISC_NS5_IJNSA_ILi0EEESS_SS_EEEEENS5_IJNS4_10UnderscoreESV_SV_EEEEENS4_13SM90_TMA_LOADENS4_14ComposedLayoutINS4_7SwizzleILi2ELi4ELi3EEENS4_18smem_ptr_flag_bitsILi16EEENSR_INS5_IJNSA_ILi8EEESF_EEENS5_IJSF_SB_EEEEEEEvNS4_8identityESY_S18_vS19_EENS_8epilogue10collective18CollectiveEpilogueINS1B_23Sm100TmaWarpSpecializedILi4ELi2ELi32ELb1ELb0EEEJSG_NS5_IJNSR_ISE_SB_EENSR_ISF_SB_EEEEESH_SI_SH_SI_NS1B_6fusion15FusionCallbacksIS1F_NS1J_17LinearCombinationISH_fSH_fLNS_15FloatRoundStyleE2EEESG_S1I_JEEENS4_5SM1004TMEM4LOAD26SM100_TMEM_LOAD_32dp32b32xESY_S18_NS4_39AutoVectorizingCopyWithAssumedAlignmentILi128EEENS4_14SM90_TMA_STOREES18_S1U_S1U_EEEvvEEEEvNT_6ParamsE)
        /*0044*/ 	.word	0x00000000
.L_29:


//--------------------- .nv.compat                --------------------------
	.section	.nv.compat,"",@"SHT_CUDA_COMPAT_INFO"
	.align	4
        /*0000*/ 	.byte	0x02, 0x09, 0x01, 0x00, 0x02, 0x02, 0x02, 0x00, 0x02, 0x05, 0x05, 0x00, 0x03, 0x07, 0x01, 0x01
        /*0010*/ 	.byte	0x02, 0x03, 0x01, 0x00, 0x02, 0x06, 0x01, 0x00, 0x04, 0x0b, 0x08, 0x00, 0x09, 0x00, 0x00, 0x00
        /*0020*/ 	.byte	0x00, 0x00, 0x00, 0x00


//--------------------- .nv.info._ZN7cutlass13device_kernelINS_4gemm6kernel13GemmUniversalIN4cute5tupleIJiiiiEEENS1_10collective13CollectiveMmaINS1_35MainloopSm100TmaUmmaWarpSpecializedILi7ELi2ELi4ENS5_IJNS4_1CILi1EEESB_SB_EEEEENS5_IJNSA_ILi128EEESE_NSA_ILi32EEEEEENS_6half_tENS5_IJlSB_lEEESH_SI_NS4_8TiledMMAINS4_8MMA_AtomIJNS4_20SM100_MMA_F16BF16_SSISH_SH_fLi128ELi128ELNS4_4UMMA5MajorE0ELSN_0ELNSM_7ScaleInE0ELSO_0EEEEEENS4_6LayoutISC_NS5_IJNSA_ILi0EEESS_SS_EEEEENS5_IJNS4_10UnderscoreESV_SV_EEEEENS4_13SM90_TMA_LOADENS4_14ComposedLayoutINS4_7SwizzleILi2ELi4ELi3EEENS4_18smem_ptr_flag_bitsILi16EEENSR_INS5_IJNSA_ILi8EEESF_EEENS5_IJSF_SB_EEEEEEEvNS4_8identityESY_S18_vS19_EENS_8epilogue10collective18CollectiveEpilogueINS1B_23Sm100TmaWarpSpecializedILi4ELi2ELi32ELb1ELb0EEEJSG_NS5_IJNSR_ISE_SB_EENSR_ISF_SB_EEEEESH_SI_SH_SI_NS1B_6fusion15FusionCallbacksIS1F_NS1J_17LinearCombinationISH_fSH_fLNS_15FloatRoundStyleE2EEESG_S1I_JEEENS4_5SM1004TMEM4LOAD26SM100_TMEM_LOAD_32dp32b32xESY_S18_NS4_39AutoVectorizingCopyWithAssumedAlignmentILi128EEENS4_14SM90_TMA_STOREES18_S1U_S1U_EEEvvEEEEvNT_6ParamsE --------------------------
	.section	.nv.info._ZN7cutlass13device_kernelINS_4gemm6kernel13GemmUniversalIN4cute5tupleIJiiiiEEENS1_10collective13CollectiveMmaINS1_35MainloopSm100TmaUmmaWarpSpecializedILi7ELi2ELi4ENS5_IJNS4_1CILi1EEESB_SB_EEEEENS5_IJNSA_ILi128EEESE_NSA_ILi32EEEEEENS_6half_tENS5_IJlSB_lEEESH_SI_NS4_8TiledMMAINS4_8MMA_AtomIJNS4_20SM100_MMA_F16BF16_SSISH_SH_fLi128ELi128ELNS4_4UMMA5MajorE0ELSN_0ELNSM_7ScaleInE0ELSO_0EEEEEENS4_6LayoutISC_NS5_IJNSA_ILi0EEESS_SS_EEEEENS5_IJNS4_10UnderscoreESV_SV_EEEEENS4_13SM90_TMA_LOADENS4_14ComposedLayoutINS4_7SwizzleILi2ELi4ELi3EEENS4_18smem_ptr_flag_bitsILi16EEENSR_INS5_IJNSA_ILi8EEESF_EEENS5_IJSF_SB_EEEEEEEvNS4_8identityESY_S18_vS19_EENS_8epilogue10collective18CollectiveEpilogueINS1B_23Sm100TmaWarpSpecializedILi4ELi2ELi32ELb1ELb0EEEJSG_NS5_IJNSR_ISE_SB_EENSR_ISF_SB_EEEEESH_SI_SH_SI_NS1B_6fusion15FusionCallbacksIS1F_NS1J_17LinearCombinationISH_fSH_fLNS_15FloatRoundStyleE2EEESG_S1I_JEEENS4_5SM1004TMEM4LOAD26SM100_TMEM_LOAD_32dp32b32xESY_S18_NS4_39AutoVectorizingCopyWithAssumedAlignmentILi128EEENS4_14SM90_TMA_STOREES18_S1U_S1U_EEEvvEEEEvNT_6ParamsE,"",@"SHT_CUDA_INFO"
	.sectionflags	@""
	.align	4


	//----- nvinfo : EIATTR_CUDA_API_VERSION
	.align		4
        /*0000*/ 	.byte	0x04, 0x37
        /*0002*/ 	.short	(.L_31 - .L_30)
.L_30:
        /*0004*/ 	.word	0x00000082


	//----- nvinfo : EIATTR_KPARAM_INFO
	.align		4
.L_31:
        /*0008*/ 	.byte	0x04, 0x17
        /*000a*/ 	.short	(.L_33 - .L_32)
.L_32:
        /*000c*/ 	.word	0x00000000
        /*0010*/ 	.short	0x0000
        /*0012*/ 	.short	0x0000
        /*0014*/ 	.byte	0x00, 0xf0, 0x01, 0x20


	//----- nvinfo : EIATTR_AT_ENTRY_FRAGMENTS
	.align		4
.L_33:
        /*0018*/ 	.byte	0x04, 0x4f
        /*001a*/ 	.short	(.L_35 - .L_34)


	//   ....[0]....
.L_34:
        /*001c*/ 	.word	0x00000006


	//----- nvinfo : EIATTR_RESERVED_SMEM_USED
	.align		4
.L_35:
        /*0020*/ 	.byte	0x01, 0x41
	.zero		2


	//----- nvinfo : EIATTR_SPARSE_MMA_MASK
	.align		4
        /*0024*/ 	.byte	0x03, 0x50
        /*0026*/ 	.short	0x0000


	//----- nvinfo : EIATTR_TCGEN05_1CTA_USED
	.align		4
        /*0028*/ 	.byte	0x01, 0x51
	.zero		2


	//----- nvinfo : EIATTR_MAXREG_COUNT
	.align		4
        /*002c*/ 	.byte	0x03, 0x1b
        /*002e*/ 	.short	0x00ff


	//----- nvinfo : EIATTR_NUM_BARRIERS
	.align		4
        /*0030*/ 	.byte	0x02, 0x4c
        /*0032*/ 	.byte	0x07
	.zero		1


	//----- nvinfo : EIATTR_EXTERNS
	.align		4
        /*0034*/ 	.byte	0x04, 0x0f
        /*0036*/ 	.short	(.L_37 - .L_36)


	//   ....[0]....
	.align		4
.L_36:
        /*0038*/ 	.word	index@(__assertfail)


	//----- nvinfo : EIATTR_MERCURY_ISA_VERSION
	.align		4
.L_37:
        /*003c*/ 	.byte	0x03, 0x5f
        /*003e*/ 	.short	0x0101


	//----- nvinfo : EIATTR_INT_WARP_WIDE_INSTR_OFFSETS
	.align		4
        /*0040*/ 	.byte	0x04, 0x31
        /*0042*/ 	.short	(.L_39 - .L_38)


	//   ....[0]....
.L_38:
        /*0044*/ 	.word	0x00001e20


	//   ....[1]....
        /*0048*/ 	.word	0x00003930


	//   ....[2]....
        /*004c*/ 	.word	0x00003960


	//   ....[3]....
        /*0050*/ 	.word	0x000039b0


	//   ....[4]....
        /*0054*/ 	.word	0x000042d0


	//   ....[5]....
        /*0058*/ 	.word	0x00004330


	//   ....[6]....
        /*005c*/ 	.word	0x00004410


	//   ....[7]....
        /*0060*/ 	.word	0x00004480


	//   ....[8]....
        /*0064*/ 	.word	0x00004590


	//   ....[9]....
        /*0068*/ 	.word	0x00004620


	//   ....[10]....
        /*006c*/ 	.word	0x000047f0


	//   ....[11]....
        /*0070*/ 	.word	0x00004950


	//----- nvinfo : EIATTR_COOP_GROUP_MASK_REGIDS
	.align		4
.L_39:
        /*0074*/ 	.byte	0x04, 0x29
        /*0076*/ 	.short	(.L_41 - .L_40)


	//   ....[0]....
.L_40:
        /*0078*/ 	.word	0xffffffff


	//   ....[1]....
        /*007c*/ 	.word	0xffffffff


	//   ....[2]....
        /*0080*/ 	.word	0xffffffff


	//   ....[3]....
        /*0084*/ 	.word	0xffffffff


	//   ....[4]....
        /*0088*/ 	.word	0xffffffff


	//   ....[5]....
        /*008c*/ 	.word	0xffffffff


	//   ....[6]....
        /*0090*/ 	.word	0xffffffff


	//   ....[7]....
        /*0094*/ 	.word	0xffffffff


	//   ....[8]....
        /*0098*/ 	.word	0xffffffff


	//   ....[9]....
        /*009c*/ 	.word	0xffffffff


	//   ....[10]....
        /*00a0*/ 	.word	0xffffffff


	//   ....[11]....
        /*00a4*/ 	.word	0xffffffff


	//   ....[12]....
        /*00a8*/ 	.word	0xffffffff


	//----- nvinfo : EIATTR_COOP_GROUP_INSTR_OFFSETS
	.align		4
.L_41:
        /*00ac*/ 	.byte	0x04, 0x28
        /*00ae*/ 	.short	(.L_43 - .L_42)


	//   ....[0]....
.L_42:
        /*00b0*/ 	.word	0x00000090


	//   ....[1]....
        /*00b4*/ 	.word	0x000004d0


	//   ....[2]....
        /*00b8*/ 	.word	0x000006a0


	//   ....[3]....
        /*00bc*/ 	.word	0x00000840


	//   ....[4]....
        /*00c0*/ 	.word	0x00000940


	//   ....[5]....
        /*00c4*/ 	.word	0x00000ab0


	//   ....[6]....
        /*00c8*/ 	.word	0x00000c50


	//   ....[7]....
        /*00cc*/ 	.word	0x00001d00


	//   ....[8]....
        /*00d0*/ 	.word	0x00002c90


	//   ....[9]....
        /*00d4*/ 	.word	0x00002ea0


	//   ....[10]....
        /*00d8*/ 	.word	0x00002ed0


	//   ....[11]....
        /*00dc*/ 	.word	0x00003820


	//   ....[12]....
        /*00e0*/ 	.word	0x00003a50


	//----- nvinfo : EIATTR_VRC_CTA_INIT_COUNT
	.align		4
.L_43:
        /*00e4*/ 	.byte	0x02, 0x4a
        /*00e6*/ 	.byte	0x80
	.zero		1


	//----- nvinfo : EIATTR_SYSCALL_OFFSETS
	.align		4
        /*00e8*/ 	.byte	0x04, 0x46
        /*00ea*/ 	.short	(.L_45 - .L_44)


	//   ....[0]....
.L_44:
        /*00ec*/ 	.word	0x000053d0


	//   ....[1]....
        /*00f0*/ 	.word	0x000054c0


	//   ....[2]....
        /*00f4*/ 	.word	0x00005c30


	//   ....[3]....
        /*00f8*/ 	.word	0x000068b0


	//   ....[4]....
        /*00fc*/ 	.word	0x00007500


	//   ....[5]....
        /*0100*/ 	.word	0x00008150


	//----- nvinfo : EIATTR_MBARRIER_INSTR_OFFSETS
	.align		4
.L_45:
        /*0104*/ 	.byte	0x04, 0x39
        /*0106*/ 	.short	(.L_47 - .L_46)


	//   ....[0]....
.L_46:
        /*0108*/ 	.word	0x000005b0
        /*010c*/ 	.word	0x000000ff
        /*0110*/ 	.word	0x00000000
        /*0114*/ 	.short	0x0100
        /*0116*/ 	.byte	0x05
	.zero		1


	//   ....[1]....
        /*0118*/ 	.word	0x000005c0
        /*011c*/ 	.word	0x000000ff
        /*0120*/ 	.word	0x00000038
        /*0124*/ 	.short	0x0100
        /*0126*/ 	.byte	0x05
	.zero		1


	//   ....[2]....
        /*0128*/ 	.word	0x000005d0
        /*012c*/ 	.word	0x000000ff
        /*0130*/ 	.word	0x00000008
        /*0134*/ 	.short	0x0100
        /*0136*/ 	.byte	0x05
	.zero		1


	//   ....[3]....
        /*0138*/ 	.word	0x000005e0
        /*013c*/ 	.word	0x000000ff
        /*0140*/ 	.word	0x00000040
        /*0144*/ 	.short	0x0100
        /*0146*/ 	.byte	0x05
	.zero		1


	//   ....[4]....
        /*0148*/ 	.word	0x000005f0
        /*014c*/ 	.word	0x000000ff
        /*0150*/ 	.word	0x00000010
        /*0154*/ 	.short	0x0100
        /*0156*/ 	.byte	0x05
	.zero		1


	//   ....[5]....
        /*0158*/ 	.word	0x00000600
        /*015c*/ 	.word	0x000000ff
        /*0160*/ 	.word	0x00000048
        /*0164*/ 	.short	0x0100
        /*0166*/ 	.byte	0x05
	.zero		1


	//   ....[6]....
        /*0168*/ 	.word	0x00000610
        /*016c*/ 	.word	0x000000ff
        /*0170*/ 	.word	0x00000018
        /*0174*/ 	.short	0x0100
        /*0176*/ 	.byte	0x05
	.zero		1


	//   ....[7]....
        /*0178*/ 	.word	0x00000620
        /*017c*/ 	.word	0x000000ff
        /*0180*/ 	.word	0x00000050
        /*0184*/ 	.short	0x0100
        /*0186*/ 	.byte	0x05
	.zero		1


	//   ....[8]....
        /*0188*/ 	.word	0x00000630
        /*018c*/ 	.word	0x000000ff
        /*0190*/ 	.word	0x00000020
        /*0194*/ 	.short	0x0100
        /*0196*/ 	.byte	0x05
	.zero		1


	//   ....[9]....
        /*0198*/ 	.word	0x00000640
        /*019c*/ 	.word	0x000000ff
        /*01a0*/ 	.word	0x00000058
        /*01a4*/ 	.short	0x0100
        /*01a6*/ 	.byte	0x05
	.zero		1


	//   ....[10]....
        /*01a8*/ 	.word	0x00000650
        /*01ac*/ 	.word	0x000000ff
        /*01b0*/ 	.word	0x00000028
        /*01b4*/ 	.short	0x0100
        /*01b6*/ 	.byte	0x05
	.zero		1


	//   ....[11]....
        /*01b8*/ 	.word	0x00000660
        /*01bc*/ 	.word	0x000000ff
        /*01c0*/ 	.word	0x00000060
        /*01c4*/ 	.short	0x0100
        /*01c6*/ 	.byte	0x05
	.zero		1


	//   ....[12]....
        /*01c8*/ 	.word	0x00000670
        /*01cc*/ 	.word	0x000000ff
        /*01d0*/ 	.word	0x00000030
        /*01d4*/ 	.short	0x0100
        /*01d6*/ 	.byte	0x05
	.zero		1


	//   ....[13]....
        /*01d8*/ 	.word	0x00000680
        /*01dc*/ 	.word	0x000000ff
        /*01e0*/ 	.word	0x00000068
        /*01e4*/ 	.short	0x0100
        /*01e6*/ 	.byte	0x05
	.zero		1


	//   ....[14]....
        /*01e8*/ 	.word	0x000007b0
        /*01ec*/ 	.word	0x000000ff
        /*01f0*/ 	.word	0x00000070
        /*01f4*/ 	.short	0x0100
        /*01f6*/ 	.byte	0x07
	.zero		1


	//   ....[15]....
        /*01f8*/ 	.word	0x000007c0
        /*01fc*/ 	.word	0x000000ff
        /*0200*/ 	.word	0x00000090
        /*0204*/ 	.short	0x0100
        /*0206*/ 	.byte	0x07
	.zero		1


	//   ....[16]....
        /*0208*/ 	.word	0x000007d0
        /*020c*/ 	.word	0x000000ff
        /*0210*/ 	.word	0x00000078
        /*0214*/ 	.short	0x0100
        /*0216*/ 	.byte	0x07
	.zero		1


	//   ....[17]....
        /*0218*/ 	.word	0x000007e0
        /*021c*/ 	.word	0x000000ff
        /*0220*/ 	.word	0x00000098
        /*0224*/ 	.short	0x0100
        /*0226*/ 	.byte	0x07
	.zero		1


	//   ....[18]....
        /*0228*/ 	.word	0x000007f0
        /*022c*/ 	.word	0x000000ff
        /*0230*/ 	.word	0x00000080
        /*0234*/ 	.short	0x0100
        /*0236*/ 	.byte	0x07
	.zero		1


	//   ....[19]....
        /*0238*/ 	.word	0x00000800
        /*023c*/ 	.word	0x000000ff
        /*0240*/ 	.word	0x000000a0
        /*0244*/ 	.short	0x0100
        /*0246*/ 	.byte	0x07
	.zero		1


	//   ....[20]....
        /*0248*/ 	.word	0x00000810
        /*024c*/ 	.word	0x000000ff
        /*0250*/ 	.word	0x00000088
        /*0254*/ 	.short	0x0100
        /*0256*/ 	.byte	0x07
	.zero		1


	//   ....[21]....
        /*0258*/ 	.word	0x00000820
        /*025c*/ 	.word	0x000000ff
        /*0260*/ 	.word	0x000000a8
        /*0264*/ 	.short	0x0100
        /*0266*/ 	.byte	0x07
	.zero		1


	//   ....[22]....
        /*0268*/ 	.word	0x00000910
        /*026c*/ 	.word	0x000000ff
        /*0270*/ 	.word	0x000000b0
        /*0274*/ 	.short	0x0100
        /*0276*/ 	.byte	0x05
	.zero		1


	//   ....[23]....
        /*0278*/ 	.word	0x00000920
        /*027c*/ 	.word	0x000000ff
        /*0280*/ 	.word	0x000000b8
        /*0284*/ 	.short	0x0100
        /*0286*/ 	.byte	0x05
	.zero		1


	//   ....[24]....
        /*0288*/ 	.word	0x00000a60
        /*028c*/ 	.word	0x000000ff
        /*0290*/ 	.word	0x000000c0
        /*0294*/ 	.short	0x0100
        /*0296*/ 	.byte	0x05
	.zero		1


	//   ....[25]....
        /*0298*/ 	.word	0x00000a70
        /*029c*/ 	.word	0x000000ff
        /*02a0*/ 	.word	0x000000d0
        /*02a4*/ 	.short	0x0100
        /*02a6*/ 	.byte	0x05
	.zero		1


	//   ....[26]....
        /*02a8*/ 	.word	0x00000a80
        /*02ac*/ 	.word	0x000000ff
        /*02b0*/ 	.word	0x000000c8
        /*02b4*/ 	.short	0x0100
        /*02b6*/ 	.byte	0x05
	.zero		1


	//   ....[27]....
        /*02b8*/ 	.word	0x00000a90
        /*02bc*/ 	.word	0x000000ff
        /*02c0*/ 	.word	0x000000d8
        /*02c4*/ 	.short	0x0100
        /*02c6*/ 	.byte	0x05
	.zero		1


	//   ....[28]....
        /*02c8*/ 	.word	0x00000bc0
        /*02cc*/ 	.word	0x000000ff
        /*02d0*/ 	.word	0x000000e0
        /*02d4*/ 	.short	0x0100
        /*02d6*/ 	.byte	0x07
	.zero		1


	//   ....[29]....
        /*02d8*/ 	.word	0x00000bd0
        /*02dc*/ 	.word	0x000000ff
        /*02e0*/ 	.word	0x00000100
        /*02e4*/ 	.short	0x0100
        /*02e6*/ 	.byte	0x07
	.zero		1


	//   ....[30]....
        /*02e8*/ 	.word	0x00000be0
        /*02ec*/ 	.word	0x000000ff
        /*02f0*/ 	.word	0x000000e8
        /*02f4*/ 	.short	0x0100
        /*02f6*/ 	.byte	0x07
	.zero		1


	//   ....[31]....
        /*02f8*/ 	.word	0x00000bf0
        /*02fc*/ 	.word	0x000000ff
        /*0300*/ 	.word	0x00000108
        /*0304*/ 	.short	0x0100
        /*0306*/ 	.byte	0x07
	.zero		1


	//   ....[32]....
        /*0308*/ 	.word	0x00000c00
        /*030c*/ 	.word	0x000000ff
        /*0310*/ 	.word	0x000000f0
        /*0314*/ 	.short	0x0100
        /*0316*/ 	.byte	0x07
	.zero		1


	//   ....[33]....
        /*0318*/ 	.word	0x00000c10
        /*031c*/ 	.word	0x000000ff
        /*0320*/ 	.word	0x00000110
        /*0324*/ 	.short	0x0100
        /*0326*/ 	.byte	0x07
	.zero		1


	//   ....[34]....
        /*0328*/ 	.word	0x00000c20
        /*032c*/ 	.word	0x000000ff
        /*0330*/ 	.word	0x000000f8
        /*0334*/ 	.short	0x0100
        /*0336*/ 	.byte	0x07
	.zero		1


	//   ....[35]....
        /*0338*/ 	.word	0x00000c30
        /*033c*/ 	.word	0x000000ff
        /*0340*/ 	.word	0x00000118
        /*0344*/ 	.short	0x0100
        /*0346*/ 	.byte	0x07
	.zero		1


	//   ....[36]....
        /*0348*/ 	.word	0x00000d20
        /*034c*/ 	.word	0x000000ff
        /*0350*/ 	.word	0x00000120
        /*0354*/ 	.short	0x0100
        /*0356*/ 	.byte	0x05
	.zero		1


	//   ....[37]....
        /*0358*/ 	.word	0x00000d30
        /*035c*/ 	.word	0x000000ff
        /*0360*/ 	.word	0x00000130
        /*0364*/ 	.short	0x0100
        /*0366*/ 	.byte	0x05
	.zero		1


	//   ....[38]....
        /*0368*/ 	.word	0x00000d40
        /*036c*/ 	.word	0x000000ff
        /*0370*/ 	.word	0x00000128
        /*0374*/ 	.short	0x0100
        /*0376*/ 	.byte	0x05
	.zero		1


	//   ....[39]....
        /*0378*/ 	.word	0x00000d50
        /*037c*/ 	.word	0x000000ff
        /*0380*/ 	.word	0x00000138
        /*0384*/ 	.short	0x0100
        /*0386*/ 	.byte	0x05
	.zero		1


	//   ....[40]....
        /*0388*/ 	.word	0x00001620
        /*038c*/ 	.word	0x00000002
        /*0390*/ 	.word	0x00000130
        /*0394*/ 	.short	0x010a
        /*0396*/ 	.byte	0xff
	.zero		1


	//   ....[41]....
        /*0398*/ 	.word	0x00001650
        /*039c*/ 	.word	0x00000002
        /*03a0*/ 	.word	0x00000120
        /*03a4*/ 	.short	0x0101
        /*03a6*/ 	.byte	0xff
	.zero		1


	//   ....[42]....
        /*03a8*/ 	.word	0x00001720
        /*03ac*/ 	.word	0x000000ff
        /*03b0*/ 	.word	0x00000038
        /*03b4*/ 	.short	0x010a
        /*03b6*/ 	.byte	0x08
	.zero		1


	//   ....[43]....
        /*03b8*/ 	.word	0x000017c0
        /*03bc*/ 	.word	0x000000ff
        /*03c0*/ 	.word	0x00000038
        /*03c4*/ 	.short	0x010a
        /*03c6*/ 	.byte	0x21
	.zero		1


	//   ....[44]....
        /*03c8*/ 	.word	0x00001920
        /*03cc*/ 	.word	0x000000ff
        /*03d0*/ 	.word	0x00000038
        /*03d4*/ 	.short	0x010a
        /*03d6*/ 	.byte	0x08
	.zero		1


	//   ....[45]....
        /*03d8*/ 	.word	0x00001a10
        /*03dc*/ 	.word	0x000000ff
        /*03e0*/ 	.word	0x000000b8
        /*03e4*/ 	.short	0x0101
        /*03e6*/ 	.byte	0x04
	.zero		1


	//   ....[46]....
        /*03e8*/ 	.word	0x00001a30
        /*03ec*/ 	.word	0x000000ff
        /*03f0*/ 	.word	0x00000038
        /*03f4*/ 	.short	0x010a
        /*03f6*/ 	.byte	0x08
	.zero		1


	//   ....[47]....
        /*03f8*/ 	.word	0x00001ab0
        /*03fc*/ 	.word	0x000000ff
        /*0400*/ 	.word	0x00000038
        /*0404*/ 	.short	0x010a
        /*0406*/ 	.byte	0x11
	.zero		1


	//   ....[48]....
        /*0408*/ 	.word	0x00001c10
        /*040c*/ 	.word	0x000000ff
        /*0410*/ 	.word	0x00000038
        /*0414*/ 	.short	0x010a
        /*0416*/ 	.byte	0x08
	.zero		1


	//   ....[49]....
        /*0418*/ 	.word	0x00001d30
        /*041c*/ 	.word	0x00000002
        /*0420*/ 	.word	0x000000c0
        /*0424*/ 	.short	0x010a
        /*0426*/ 	.byte	0xff
	.zero		1


	//   ....[50]....
        /*0428*/ 	.word	0x00001df0
        /*042c*/ 	.word	0x00000002
        /*0430*/ 	.word	0x00000000
        /*0434*/ 	.short	0x0101
        /*0436*/ 	.byte	0xff
	.zero		1


	//   ....[51]....
        /*0438*/ 	.word	0x00002350
        /*043c*/ 	.word	0x000000ff
        /*0440*/ 	.word	0x00000000
        /*0444*/ 	.short	0x010a
        /*0446*/ 	.byte	0x05
	.zero		1


	//   ....[52]....
        /*0448*/ 	.word	0x000023e0
        /*044c*/ 	.word	0x000000ff
        /*0450*/ 	.word	0x00000000
        /*0454*/ 	.short	0x010a
        /*0456*/ 	.byte	0x05
	.zero		1


	//   ....[53]....
        /*0458*/ 	.word	0x00002470
        /*045c*/ 	.word	0x000000ff
        /*0460*/ 	.word	0x00000000
        /*0464*/ 	.short	0x010a
        /*0466*/ 	.byte	0x05
	.zero		1


	//   ....[54]....
        /*0468*/ 	.word	0x00002500
        /*046c*/ 	.word	0x000000ff
        /*0470*/ 	.word	0x00000000
        /*0474*/ 	.short	0x010a
        /*0476*/ 	.byte	0x05
	.zero		1


	//   ....[55]....
        /*0478*/ 	.word	0x00002590
        /*047c*/ 	.word	0x000000ff
        /*0480*/ 	.word	0x00000000
        /*0484*/ 	.short	0x010a
        /*0486*/ 	.byte	0x05
	.zero		1


	//   ....[56]....
        /*0488*/ 	.word	0x00002620
        /*048c*/ 	.word	0x000000ff
        /*0490*/ 	.word	0x00000000
        /*0494*/ 	.short	0x010a
        /*0496*/ 	.byte	0x05
	.zero		1


	//   ....[57]....
        /*0498*/ 	.word	0x000026c0
        /*049c*/ 	.word	0x00000000
        /*04a0*/ 	.word	0x00000000
        /*04a4*/ 	.short	0x010a
        /*04a6*/ 	.byte	0xff
	.zero		1


	//   ....[58]....
        /*04a8*/ 	.word	0x000027e0
        /*04ac*/ 	.word	0x00000000
        /*04b0*/ 	.word	0x00000120
        /*04b4*/ 	.short	0x010a
        /*04b6*/ 	.byte	0xff
	.zero		1


	//   ....[59]....
        /*04b8*/ 	.word	0x00002850
        /*04bc*/ 	.word	0x00000000
        /*04c0*/ 	.word	0x00000000
        /*04c4*/ 	.short	0x0101
        /*04c6*/ 	.byte	0xff
	.zero		1


	//   ....[60]....
        /*04c8*/ 	.word	0x00002870
        /*04cc*/ 	.word	0x000000ff
        /*04d0*/ 	.word	0x000000d0
        /*04d4*/ 	.short	0x010a
        /*04d6*/ 	.byte	0x05
	.zero		1


	//   ....[61]....
        /*04d8*/ 	.word	0x00002990
        /*04dc*/ 	.word	0x00000000
        /*04e0*/ 	.word	0x000000c0
        /*04e4*/ 	.short	0x010a
        /*04e6*/ 	.byte	0xff
	.zero		1


	//   ....[62]....
        /*04e8*/ 	.word	0x00002a90
        /*04ec*/ 	.word	0x00000000
        /*04f0*/ 	.word	0x00000000
        /*04f4*/ 	.short	0x0101
        /*04f6*/ 	.byte	0xff
	.zero		1


	//   ....[63]....
        /*04f8*/ 	.word	0x00002b20
        /*04fc*/ 	.word	0x000000ff
        /*0500*/ 	.word	0x000000d0
        /*0504*/ 	.short	0x0106
        /*0506*/ 	.byte	0x05
	.zero		1


	//   ....[64]....
        /*0508*/ 	.word	0x00002b40
        /*050c*/ 	.word	0x000000ff
        /*0510*/ 	.word	0x000000d0
        /*0514*/ 	.short	0x010a
        /*0516*/ 	.byte	0x05
	.zero		1


	//   ....[65]....
        /*0518*/ 	.word	0x00002bd0
        /*051c*/ 	.word	0x000000ff
        /*0520*/ 	.word	0x000000d0
        /*0524*/ 	.short	0x0106
        /*0526*/ 	.byte	0x04
	.zero		1


	//   ....[66]....
        /*0528*/ 	.word	0x00002c10
        /*052c*/ 	.word	0x00000000
        /*0530*/ 	.word	0x000000d0
        /*0534*/ 	.short	0x010a
        /*0536*/ 	.byte	0xff
	.zero		1


	//   ....[67]....
        /*0538*/ 	.word	0x00003110
        /*053c*/ 	.word	0x00000000
        /*0540*/ 	.word	0x000000c0
        /*0544*/ 	.short	0x010a
        /*0546*/ 	.byte	0xff
	.zero		1


	//   ....[68]....
        /*0548*/ 	.word	0x00003220
        /*054c*/ 	.word	0x00000003
        /*0550*/ 	.word	0x00000000
        /*0554*/ 	.short	0x0101
        /*0556*/ 	.byte	0xff
	.zero		1


	//   ....[69]....
        /*0558*/ 	.word	0x00003230
        /*055c*/ 	.word	0x000000ff
        /*0560*/ 	.word	0x00000000
        /*0564*/ 	.short	0x010a
        /*0566*/ 	.byte	0x04
	.zero		1


	//   ....[70]....
        /*0568*/ 	.word	0x00003250
        /*056c*/ 	.word	0x000000ff
        /*0570*/ 	.word	0x00000100
        /*0574*/ 	.short	0x010a
        /*0576*/ 	.byte	0x08
	.zero		1


	//   ....[71]....
        /*0578*/ 	.word	0x00003320
        /*057c*/ 	.word	0x000000ff
        /*0580*/ 	.word	0x00000000
        /*0584*/ 	.short	0x010a
        /*0586*/ 	.byte	0x07
	.zero		1


	//   ....[72]....
        /*0588*/ 	.word	0x00003460
        /*058c*/ 	.word	0x000000ff
        /*0590*/ 	.word	0x00000000
        /*0594*/ 	.short	0x010a
        /*0596*/ 	.byte	0x04
	.zero		1


	//   ....[73]....
        /*0598*/ 	.word	0x00003650
        /*059c*/ 	.word	0x000000ff
        /*05a0*/ 	.word	0x00000000
        /*05a4*/ 	.short	0x010a
        /*05a6*/ 	.byte	0x05
	.zero		1


	//   ....[74]....
        /*05a8*/ 	.word	0x000036e0
        /*05ac*/ 	.word	0x000000ff
        /*05b0*/ 	.word	0x00000000
        /*05b4*/ 	.short	0x010a
        /*05b6*/ 	.byte	0x05
	.zero		1


	//   ....[75]....
        /*05b8*/ 	.word	0x00003770
        /*05bc*/ 	.word	0x000000ff
        /*05c0*/ 	.word	0x00000000
        /*05c4*/ 	.short	0x010a
        /*05c6*/ 	.byte	0x05
	.zero		1


	//   ....[76]....
        /*05c8*/ 	.word	0x00003800
        /*05cc*/ 	.word	0x000000ff
        /*05d0*/ 	.word	0x00000000
        /*05d4*/ 	.short	0x010a
        /*05d6*/ 	.byte	0x07
	.zero		1


	//   ....[77]....
        /*05d8*/ 	.word	0x00003c80
        /*05dc*/ 	.word	0x00000000
        /*05e0*/ 	.word	0x000000c0
        /*05e4*/ 	.short	0x010a
        /*05e6*/ 	.byte	0xff
	.zero		1


	//   ....[78]....
        /*05e8*/ 	.word	0x00003d40
        /*05ec*/ 	.word	0x00000000
        /*05f0*/ 	.word	0x00000000
        /*05f4*/ 	.short	0x0101
        /*05f6*/ 	.byte	0xff
	.zero		1


	//   ....[79]....
        /*05f8*/ 	.word	0x00004060
        /*05fc*/ 	.word	0x000000ff
        /*0600*/ 	.word	0x000000b8
        /*0604*/ 	.short	0x010a
        /*0606*/ 	.byte	0x07
	.zero		1


	//   ....[80]....
        /*0608*/ 	.word	0x00004250
        /*060c*/ 	.word	0x000000ff
        /*0610*/ 	.word	0x00000090
        /*0614*/ 	.short	0x010a
        /*0616*/ 	.byte	0x07
	.zero		1


	//   ....[81]....
        /*0618*/ 	.word	0x000043c0
        /*061c*/ 	.word	0x000000ff
        /*0620*/ 	.word	0x00000070
        /*0624*/ 	.short	0x010b
        /*0626*/ 	.byte	0x07
	.zero		1


	//   ....[82]....
        /*0628*/ 	.word	0x000043d0
        /*062c*/ 	.word	0x000000ff
        /*0630*/ 	.word	0x00000000
        /*0634*/ 	.short	0x0101
        /*0636*/ 	.byte	0x08
	.zero		1


	//   ....[83]....
        /*0638*/ 	.word	0x000043e0
        /*063c*/ 	.word	0x000000ff
        /*0640*/ 	.word	0x00000098
        /*0644*/ 	.short	0x010a
        /*0646*/ 	.byte	0x07
	.zero		1


	//   ....[84]....
        /*0648*/ 	.word	0x00004530
        /*064c*/ 	.word	0x000000ff
        /*0650*/ 	.word	0x00000078
        /*0654*/ 	.short	0x010b
        /*0656*/ 	.byte	0x07
	.zero		1


	//   ....[85]....
        /*0658*/ 	.word	0x00004540
        /*065c*/ 	.word	0x000000ff
        /*0660*/ 	.word	0x00000000
        /*0664*/ 	.short	0x0101
        /*0666*/ 	.byte	0x08
	.zero		1


	//   ....[86]....
        /*0668*/ 	.word	0x00004550
        /*066c*/ 	.word	0x000000ff
        /*0670*/ 	.word	0x000000a0
        /*0674*/ 	.short	0x010a
        /*0676*/ 	.byte	0x07
	.zero		1


	//   ....[87]....
        /*0678*/ 	.word	0x000046d0
        /*067c*/ 	.word	0x000000ff
        /*0680*/ 	.word	0x00000080
        /*0684*/ 	.short	0x010b
        /*0686*/ 	.byte	0x07
	.zero		1


	//   ....[88]....
        /*0688*/ 	.word	0x00004710
        /*068c*/ 	.word	0x000000ff
        /*0690*/ 	.word	0x00000000
        /*0694*/ 	.short	0x0101
        /*0696*/ 	.byte	0x08
	.zero		1


	//   ....[89]....
        /*0698*/ 	.word	0x00004750
        /*069c*/ 	.word	0x000000ff
        /*06a0*/ 	.word	0x000000a8
        /*06a4*/ 	.short	0x010a
        /*06a6*/ 	.byte	0x07
	.zero		1


	//   ....[90]....
        /*06a8*/ 	.word	0x00004990
        /*06ac*/ 	.word	0x000000ff
        /*06b0*/ 	.word	0x00000088
        /*06b4*/ 	.short	0x010b
        /*06b6*/ 	.byte	0x07
	.zero		1


	//   ....[91]....
        /*06b8*/ 	.word	0x000049b0
        /*06bc*/ 	.word	0x000000ff
        /*06c0*/ 	.word	0x00000000
        /*06c4*/ 	.short	0x0101
        /*06c6*/ 	.byte	0x0d
	.zero		1


	//   ....[92]....
        /*06c8*/ 	.word	0x000049e0
        /*06cc*/ 	.word	0x000000ff
        /*06d0*/ 	.word	0x00000090
        /*06d4*/ 	.short	0x010a
        /*06d6*/ 	.byte	0x07
	.zero		1


	//   ....[93]....
        /*06d8*/ 	.word	0x00004a00
        /*06dc*/ 	.word	0x000000ff
        /*06e0*/ 	.word	0x00000098
        /*06e4*/ 	.short	0x010a
        /*06e6*/ 	.byte	0x07
	.zero		1


	//   ....[94]....
        /*06e8*/ 	.word	0x00004a20
        /*06ec*/ 	.word	0x000000ff
        /*06f0*/ 	.word	0x000000a0
        /*06f4*/ 	.short	0x010a
        /*06f6*/ 	.byte	0x07
	.zero		1


	//   ....[95]....
        /*06f8*/ 	.word	0x00004a60
        /*06fc*/ 	.word	0x00000000
        /*0700*/ 	.word	0x000000a8
        /*0704*/ 	.short	0x010a
        /*0706*/ 	.byte	0xff
	.zero		1


	//   ....[96]....
        /*0708*/ 	.word	0x00004d90
        /*070c*/ 	.word	0x00000000
        /*0710*/ 	.word	0x000000c0
        /*0714*/ 	.short	0x010a
        /*0716*/ 	.byte	0xff
	.zero		1


	//   ....[97]....
        /*0718*/ 	.word	0x00004ea0
        /*071c*/ 	.word	0x00000000
        /*0720*/ 	.word	0x00000000
        /*0724*/ 	.short	0x0101
        /*0726*/ 	.byte	0xff
	.zero		1


	//   ....[98]....
        /*0728*/ 	.word	0x000058f0
        /*072c*/ 	.word	0x000000ff
        /*0730*/ 	.word	0x00000070
        /*0734*/ 	.short	0x010a
        /*0736*/ 	.byte	0x30
	.zero		1


	//   ....[99]....
        /*0738*/ 	.word	0x00005930
        /*073c*/ 	.word	0x00000040
        /*0740*/ 	.word	0x000000e0
        /*0744*/ 	.short	0x010a
        /*0746*/ 	.byte	0xff
	.zero		1


	//   ....[100]....
        /*0748*/ 	.word	0x00005a20
        /*074c*/ 	.word	0x000000ff
        /*0750*/ 	.word	0x00000070
        /*0754*/ 	.short	0x010a
        /*0756*/ 	.byte	0x30
	.zero		1


	//   ....[101]....
        /*0758*/ 	.word	0x00005b10
        /*075c*/ 	.word	0x00000040
        /*0760*/ 	.word	0x000000e0
        /*0764*/ 	.short	0x010a
        /*0766*/ 	.byte	0xff
	.zero		1


	//   ....[102]....
        /*0768*/ 	.word	0x000065e0
        /*076c*/ 	.word	0x00000000
        /*0770*/ 	.word	0x00000000
        /*0774*/ 	.short	0x0101
        /*0776*/ 	.byte	0xff
	.zero		1


	//   ....[103]....
        /*0778*/ 	.word	0x000065f0
        /*077c*/ 	.word	0x00000002
        /*0780*/ 	.word	0x00000070
        /*0784*/ 	.short	0x010a
        /*0786*/ 	.byte	0xff
	.zero		1


	//   ....[104]....
        /*0788*/ 	.word	0x000066d0
        /*078c*/ 	.word	0x00000002
        /*0790*/ 	.word	0x00000070
        /*0794*/ 	.short	0x010a
        /*0796*/ 	.byte	0xff
	.zero		1


	//   ....[105]....
        /*0798*/ 	.word	0x00007230
        /*079c*/ 	.word	0x00000048
        /*07a0*/ 	.word	0x00000000
        /*07a4*/ 	.short	0x0101
        /*07a6*/ 	.byte	0xff
	.zero		1


	//   ....[106]....
        /*07a8*/ 	.word	0x00007250
        /*07ac*/ 	.word	0x00000000
        /*07b0*/ 	.word	0x00000070
        /*07b4*/ 	.short	0x010a
        /*07b6*/ 	.byte	0xff
	.zero		1


	//   ....[107]....
        /*07b8*/ 	.word	0x00007320
        /*07bc*/ 	.word	0x00000000
        /*07c0*/ 	.word	0x00000070
        /*07c4*/ 	.short	0x010a
        /*07c6*/ 	.byte	0xff
	.zero		1


	//   ....[108]....
        /*07c8*/ 	.word	0x00007e80
        /*07cc*/ 	.word	0x00000048
        /*07d0*/ 	.word	0x00000000
        /*07d4*/ 	.short	0x0101
        /*07d6*/ 	.byte	0xff
	.zero		1


	//   ....[109]....
        /*07d8*/ 	.word	0x00007ea0
        /*07dc*/ 	.word	0x00000000
        /*07e0*/ 	.word	0x00000070
        /*07e4*/ 	.short	0x010a
        /*07e6*/ 	.byte	0xff
	.zero		1


	//   ....[110]....
        /*07e8*/ 	.word	0x00007f70
        /*07ec*/ 	.word	0x00000000
        /*07f0*/ 	.word	0x00000070
        /*07f4*/ 	.short	0x010a
        /*07f6*/ 	.byte	0xff
	.zero		1


	//   ....[111]....
        /*07f8*/ 	.word	0x000082b0
        /*07fc*/ 	.word	0x000000ff
        /*0800*/ 	.word	0x00000000
        /*0804*/ 	.short	0x0101
        /*0806*/ 	.byte	0x05
	.zero		1


	//   ....[112]....
        /*0808*/ 	.word	0x00008b30
        /*080c*/ 	.word	0x00000000
        /*0810*/ 	.word	0x00000000
        /*0814*/ 	.short	0x0101
        /*0816*/ 	.byte	0xff
	.zero		1


	//   ....[113]....
        /*0818*/ 	.word	0x00008da0
        /*081c*/ 	.word	0x000000ff
        /*0820*/ 	.word	0x00000000
        /*0824*/ 	.short	0x0101
        /*0826*/ 	.byte	0x04
	.zero		1


	//   ....[114]....
        /*0828*/ 	.word	0x00008dc0
        /*082c*/ 	.word	0x00000002
        /*0830*/ 	.word	0x00000130
        /*0834*/ 	.short	0x010a
        /*0836*/ 	.byte	0xff
	.zero		1


	//   ....[115]....
        /*0838*/ 	.word	0x00008e20
        /*083c*/ 	.word	0x00000002
        /*0840*/ 	.word	0x00000038
        /*0844*/ 	.short	0x010a
        /*0846*/ 	.byte	0xff
	.zero		1


	//   ....[116]....
        /*0848*/ 	.word	0x00008e80
        /*084c*/ 	.word	0x00000002
        /*0850*/ 	.word	0x00000038
        /*0854*/ 	.short	0x010a
        /*0856*/ 	.byte	0xff
	.zero		1


	//   ....[117]....
        /*0858*/ 	.word	0x00008ed0
        /*085c*/ 	.word	0x00000002
        /*0860*/ 	.word	0x000000c0
        /*0864*/ 	.short	0x010a
        /*0866*/ 	.byte	0xff
	.zero		1


	//   ....[118]....
        /*0868*/ 	.word	0x00008f30
        /*086c*/ 	.word	0x00000000
        /*0870*/ 	.word	0x00000000
        /*0874*/ 	.short	0x010a
        /*0876*/ 	.byte	0xff
	.zero		1


	//   ....[119]....
        /*0878*/ 	.word	0x00008f90
        /*087c*/ 	.word	0x00000000
        /*0880*/ 	.word	0x00000000
        /*0884*/ 	.short	0x010a
        /*0886*/ 	.byte	0xff
	.zero		1


	//   ....[120]....
        /*0888*/ 	.word	0x00008ff0
        /*088c*/ 	.word	0x00000000
        /*0890*/ 	.word	0x00000000
        /*0894*/ 	.short	0x010a
        /*0896*/ 	.byte	0xff
	.zero		1


	//   ....[121]....
        /*0898*/ 	.word	0x00009050
        /*089c*/ 	.word	0x00000000
        /*08a0*/ 	.word	0x00000000
        /*08a4*/ 	.short	0x010a
        /*08a6*/ 	.byte	0xff
	.zero		1


	//   ....[122]....
        /*08a8*/ 	.word	0x000090b0
        /*08ac*/ 	.word	0x00000000
        /*08b0*/ 	.word	0x00000000
        /*08b4*/ 	.short	0x010a
        /*08b6*/ 	.byte	0xff
	.zero		1


	//   ....[123]....
        /*08b8*/ 	.word	0x00009110
        /*08bc*/ 	.word	0x00000000
        /*08c0*/ 	.word	0x00000000
        /*08c4*/ 	.short	0x010a
        /*08c6*/ 	.byte	0xff
	.zero		1


	//   ....[124]....
        /*08c8*/ 	.word	0x00009160
        /*08cc*/ 	.word	0x00000000
        /*08d0*/ 	.word	0x00000120
        /*08d4*/ 	.short	0x010a
        /*08d6*/ 	.byte	0xff
	.zero		1


	//   ....[125]....
        /*08d8*/ 	.word	0x000091c0
        /*08dc*/ 	.word	0x00000000
        /*08e0*/ 	.word	0x000000d0
        /*08e4*/ 	.short	0x010a
        /*08e6*/ 	.byte	0xff
	.zero		1


	//   ....[126]....
        /*08e8*/ 	.word	0x00009210
        /*08ec*/ 	.word	0x00000000
        /*08f0*/ 	.word	0x000000c0
        /*08f4*/ 	.short	0x010a
        /*08f6*/ 	.byte	0xff
	.zero		1


	//   ....[127]....
        /*08f8*/ 	.word	0x00009270
        /*08fc*/ 	.word	0x00000000
        /*0900*/ 	.word	0x000000d0
        /*0904*/ 	.short	0x010a
        /*0906*/ 	.byte	0xff
	.zero		1


	//   ....[128]....
        /*0908*/ 	.word	0x000092c0
        /*090c*/ 	.word	0x00000000
        /*0910*/ 	.word	0x000000c0
        /*0914*/ 	.short	0x010a
        /*0916*/ 	.byte	0xff
	.zero		1


	//   ....[129]....
        /*0918*/ 	.word	0x00009320
        /*091c*/ 	.word	0x00000002
        /*0920*/ 	.word	0x00000100
        /*0924*/ 	.short	0x010a
        /*0926*/ 	.byte	0xff
	.zero		1


	//   ....[130]....
        /*0928*/ 	.word	0x00009380
        /*092c*/ 	.word	0x00000000
        /*0930*/ 	.word	0x00000000
        /*0934*/ 	.short	0x010a
        /*0936*/ 	.byte	0xff
	.zero		1


	//   ....[131]....
        /*0938*/ 	.word	0x000093e0
        /*093c*/ 	.word	0x00000000
        /*0940*/ 	.word	0x00000000
        /*0944*/ 	.short	0x010a
        /*0946*/ 	.byte	0xff
	.zero		1


	//   ....[132]....
        /*0948*/ 	.word	0x00009440
        /*094c*/ 	.word	0x00000000
        /*0950*/ 	.word	0x00000000
        /*0954*/ 	.short	0x010a
        /*0956*/ 	.byte	0xff
	.zero		1


	//   ....[133]....
        /*0958*/ 	.word	0x000094a0
        /*095c*/ 	.word	0x00000000
        /*0960*/ 	.word	0x00000000
        /*0964*/ 	.short	0x010a
        /*0966*/ 	.byte	0xff
	.zero		1


	//   ....[134]....
        /*0968*/ 	.word	0x00009500
        /*096c*/ 	.word	0x00000000
        /*0970*/ 	.word	0x00000000
        /*0974*/ 	.short	0x010a
        /*0976*/ 	.byte	0xff
	.zero		1


	//   ....[135]....
        /*0978*/ 	.word	0x00009550
        /*097c*/ 	.word	0x00000000
        /*0980*/ 	.word	0x000000c0
        /*0984*/ 	.short	0x010a
        /*0986*/ 	.byte	0xff
	.zero		1


	//   ....[136]....
        /*0988*/ 	.word	0x000095b0
        /*098c*/ 	.word	0x00000000
        /*0990*/ 	.word	0x000000b8
        /*0994*/ 	.short	0x010a
        /*0996*/ 	.byte	0xff
	.zero		1


	//   ....[137]....
        /*0998*/ 	.word	0x00009610
        /*099c*/ 	.word	0x00000000
        /*09a0*/ 	.word	0x00000090
        /*09a4*/ 	.short	0x010a
        /*09a6*/ 	.byte	0xff
	.zero		1


	//   ....[138]....
        /*09a8*/ 	.word	0x00009670
        /*09ac*/ 	.word	0x00000000
        /*09b0*/ 	.word	0x00000098
        /*09b4*/ 	.short	0x010a
        /*09b6*/ 	.byte	0xff
	.zero		1


	//   ....[139]....
        /*09b8*/ 	.word	0x000096d0
        /*09bc*/ 	.word	0x00000000
        /*09c0*/ 	.word	0x000000a0
        /*09c4*/ 	.short	0x010a
        /*09c6*/ 	.byte	0xff
	.zero		1


	//   ....[140]....
        /*09c8*/ 	.word	0x00009730
        /*09cc*/ 	.word	0x00000000
        /*09d0*/ 	.word	0x000000a8
        /*09d4*/ 	.short	0x010a
        /*09d6*/ 	.byte	0xff
	.zero		1


	//   ....[141]....
        /*09d8*/ 	.word	0x00009790
        /*09dc*/ 	.word	0x00000000
        /*09e0*/ 	.word	0x00000090
        /*09e4*/ 	.short	0x010a
        /*09e6*/ 	.byte	0xff
	.zero		1


	//   ....[142]....
        /*09e8*/ 	.word	0x000097f0
        /*09ec*/ 	.word	0x00000000
        /*09f0*/ 	.word	0x00000098
        /*09f4*/ 	.short	0x010a
        /*09f6*/ 	.byte	0xff
	.zero		1


	//   ....[143]....
        /*09f8*/ 	.word	0x00009850
        /*09fc*/ 	.word	0x00000000
        /*0a00*/ 	.word	0x000000a0
        /*0a04*/ 	.short	0x010a
        /*0a06*/ 	.byte	0xff
	.zero		1


	//   ....[144]....
        /*0a08*/ 	.word	0x000098a0
        /*0a0c*/ 	.word	0x00000000
        /*0a10*/ 	.word	0x000000c0
        /*0a14*/ 	.short	0x010a
        /*0a16*/ 	.byte	0xff
	.zero		1


	//   ....[145]....
        /*0a18*/ 	.word	0x00009900
        /*0a1c*/ 	.word	0x00000002
        /*0a20*/ 	.word	0x00000070
        /*0a24*/ 	.short	0x010a
        /*0a26*/ 	.byte	0xff
	.zero		1


	//   ....[146]....
        /*0a28*/ 	.word	0x00009950
        /*0a2c*/ 	.word	0x00000040
        /*0a30*/ 	.word	0x000000e0
        /*0a34*/ 	.short	0x010a
        /*0a36*/ 	.byte	0xff
	.zero		1


	//   ....[147]....
        /*0a38*/ 	.word	0x000099a0
        /*0a3c*/ 	.word	0x00000002
        /*0a40*/ 	.word	0x00000070
        /*0a44*/ 	.short	0x010a
        /*0a46*/ 	.byte	0xff
	.zero		1


	//   ....[148]....
        /*0a48*/ 	.word	0x000099f0
        /*0a4c*/ 	.word	0x00000000
        /*0a50*/ 	.word	0x00000070
        /*0a54*/ 	.short	0x010a
        /*0a56*/ 	.byte	0xff
	.zero		1


	//   ....[149]....
        /*0a58*/ 	.word	0x00009a40
        /*0a5c*/ 	.word	0x00000000
        /*0a60*/ 	.word	0x00000070
        /*0a64*/ 	.short	0x010a
        /*0a66*/ 	.byte	0xff
	.zero		1


	//----- nvinfo : EIATTR_NUM_MBARRIERS
	.align		4
.L_47:
        /*0a68*/ 	.byte	0x03, 0x38
        /*0a6a*/ 	.short	0x0028


	//----- nvinfo : EIATTR_EXIT_INSTR_OFFSETS
	.align		4
        /*0a6c*/ 	.byte	0x04, 0x1c
        /*0a6e*/ 	.short	(.L_49 - .L_48)


	//   ....[0]....
.L_48:
        /*0a70*/ 	.word	0x000026f0


	//   ....[1]....
        /*0a74*/ 	.word	0x00002be0


	//   ....[2]....
        /*0a78*/ 	.word	0x00002c40


	//   ....[3]....
        /*0a7c*/ 	.word	0x00003a60


	//   ....[4]....
        /*0a80*/ 	.word	0x00004a90


	//   ....[5]....
        /*0a84*/ 	.word	0x00004ad0


	//   ....[6]....
        /*0a88*/ 	.word	0x00008c90


	//   ....[7]....
        /*0a8c*/ 	.word	0x00008d10


	//   ....[8]....
        /*0a90*/ 	.word	0x00008d40


	//   ....[9]....
        /*0a94*/ 	.word	0x00008db0


	//----- nvinfo : EIATTR_MAX_THREADS
	.align		4
.L_49:
        /*0a98*/ 	.byte	0x04, 0x05
        /*0a9a*/ 	.short	(.L_51 - .L_50)
.L_50:
        /*0a9c*/ 	.word	0x00000100
        /*0aa0*/ 	.word	0x00000001
        /*0aa4*/ 	.word	0x00000001


	//----- nvinfo : EIATTR_CRS_STACK_SIZE
	.align		4
.L_51:
        /*0aa8*/ 	.byte	0x04, 0x1e
        /*0aaa*/ 	.short	(.L_53 - .L_52)
.L_52:
        /*0aac*/ 	.word	0x00000000


	//----- nvinfo : EIATTR_CBANK_PARAM_SIZE
	.align		4
.L_53:
        /*0ab0*/ 	.byte	0x03, 0x19
        /*0ab2*/ 	.short	0x0800


	//----- nvinfo : EIATTR_PARAM_CBANK
	.align		4
        /*0ab4*/ 	.byte	0x04, 0x0a
        /*0ab6*/ 	.short	(.L_55 - .L_54)
	.align		4
.L_54:
        /*0ab8*/ 	.word	index@(.nv.constant0._ZN7cutlass13device_kernelINS_4gemm6kernel13GemmUniversalIN4cute5tupleIJiiiiEEENS1_10collective13CollectiveMmaINS1_35MainloopSm100TmaUmmaWarpSpecializedILi7ELi2ELi4ENS5_IJNS4_1CILi1EEESB_SB_EEEEENS5_IJNSA_ILi128EEESE_NSA_ILi32EEEEEENS_6half_tENS5_IJlSB_lEEESH_SI_NS4_8TiledMMAINS4_8MMA_AtomIJNS4_20SM100_MMA_F16BF16_SSISH_SH_fLi128ELi128ELNS4_4UMMA5MajorE0ELSN_0ELNSM_7ScaleInE0ELSO_0EEEEEENS4_6LayoutISC_NS5_IJNSA_ILi0EEESS_SS_EEEEENS5_IJNS4_10UnderscoreESV_SV_EEEEENS4_13SM90_TMA_LOADENS4_14ComposedLayoutINS4_7SwizzleILi2ELi4ELi3EEENS4_18smem_ptr_flag_bitsILi16EEENSR_INS5_IJNSA_ILi8EEESF_EEENS5_IJSF_SB_EEEEEEEvNS4_8identityESY_S18_vS19_EENS_8epilogue10collective18CollectiveEpilogueINS1B_23Sm100TmaWarpSpecializedILi4ELi2ELi32ELb1ELb0EEEJSG_NS5_IJNSR_ISE_SB_EENSR_ISF_SB_EEEEESH_SI_SH_SI_NS1B_6fusion15FusionCallbacksIS1F_NS1J_17LinearCombinationISH_fSH_fLNS_15FloatRoundStyleE2EEESG_S1I_JEEENS4_5SM1004TMEM4LOAD26SM100_TMEM_LOAD_32dp32b32xESY_S18_NS4_39AutoVectorizingCopyWithAssumedAlignmentILi128EEENS4_14SM90_TMA_STOREES18_S1U_S1U_EEEvvEEEEvNT_6ParamsE)
        /*0abc*/ 	.short	0x0380
        /*0abe*/ 	.short	0x0800


	//----- nvinfo : EIATTR_SW_WAR
	.align		4
.L_55:
        /*0ac0*/ 	.byte	0x04, 0x36
        /*0ac2*/ 	.short	(.L_57 - .L_56)
.L_56:
        /*0ac4*/ 	.word	0x00000008
.L_57:


//--------------------- .nv.callgraph             --------------------------
	.section	.nv.callgraph,"",@"SHT_CUDA_CALLGRAPH"
	.align	4
	.sectionentsize	8
	.align		4
        /*0000*/ 	.word	0x00000000
	.align		4
        /*0004*/ 	.word	0xffffffff
	.align		4
        /*0008*/ 	.word	index@(_ZN7cutlass13device_kernelINS_4gemm6kernel13GemmUniversalIN4cute5tupleIJiiiiEEENS1_10collective13CollectiveMmaINS1_35MainloopSm100TmaUmmaWarpSpecializedILi7ELi2ELi4ENS5_IJNS4_1CILi1EEESB_SB_EEEEENS5_IJNSA_ILi128EEESE_NSA_ILi32EEEEEENS_6half_tENS5_IJlSB_lEEESH_SI_NS4_8TiledMMAINS4_8MMA_AtomIJNS4_20SM100_MMA_F16BF16_SSISH_SH_fLi128ELi128ELNS4_4UMMA5MajorE0ELSN_0ELNSM_7ScaleInE0ELSO_0EEEEEENS4_6LayoutISC_NS5_IJNSA_ILi0EEESS_SS_EEEEENS5_IJNS4_10UnderscoreESV_SV_EEEEENS4_13SM90_TMA_LOADENS4_14ComposedLayoutINS4_7SwizzleILi2ELi4ELi3EEENS4_18smem_ptr_flag_bitsILi16EEENSR_INS5_IJNSA_ILi8EEESF_EEENS5_IJSF_SB_EEEEEEEvNS4_8identityESY_S18_vS19_EENS_8epilogue10collective18CollectiveEpilogueINS1B_23Sm100TmaWarpSpecializedILi4ELi2ELi32ELb1ELb0EEEJSG_NS5_IJNSR_ISE_SB_EENSR_ISF_SB_EEEEESH_SI_SH_SI_NS1B_6fusion15FusionCallbacksIS1F_NS1J_17LinearCombinationISH_fSH_fLNS_15FloatRoundStyleE2EEESG_S1I_JEEENS4_5SM1004TMEM4LOAD26SM100_TMEM_LOAD_32dp32b32xESY_S18_NS4_39AutoVectorizingCopyWithAssumedAlignmentILi128EEENS4_14SM90_TMA_STOREES18_S1U_S1U_EEEvvEEEEvNT_6ParamsE)
	.align		4
        /*000c*/ 	.word	index@(__assertfail)
	.align		4
        /*0010*/ 	.word	0x00000000
	.align		4
        /*0014*/ 	.word	0xfffffffe
	.align		4
        /*0018*/ 	.word	0x00000000
	.align		4
        /*001c*/ 	.word	0xfffffffd
	.align		4
        /*0020*/ 	.word	0x00000000
	.align		4
        /*0024*/ 	.word	0xfffffffc


//--------------------- .nv.constant4             --------------------------
	.section	.nv.constant4,"a",@progbits
	.align	8
	.align		8
.nv.constant4:
        /*0000*/ 	.dword	__assertfail
	.align		8
        /*0008*/ 	.dword	__unnamed_1
	.align		8
        /*0010*/ 	.dword	__unnamed_2
	.align		8
        /*0018*/ 	.dword	_ZN40_INTERNAL_b3ec23a2_4_k_cu_bb82164c_281464cuda3std3__45__cpo5beginE
	.align		8
        /*0020*/ 	.dword	_ZN40_INTERNAL_b3ec23a2_4_k_cu_bb82164c_281464cuda3std3__45__cpo3endE
	.align		8
        /*0028*/ 	.dword	_ZN40_INTERNAL_b3ec23a2_4_k_cu_bb82164c_281464cuda3std3__45__cpo6cbeginE
	.align		8
        /*0030*/ 	.dword	_ZN40_INTERNAL_b3ec23a2_4_k_cu_bb82164c_281464cuda3std3__45__cpo4cendE
	.align		8
        /*0038*/ 	.dword	_ZN40_INTERNAL_b3ec23a2_4_k_cu_bb82164c_281464cuda3std3__442_GLOBAL__N__b3ec23a2_4_k_cu_bb82164c_281466ignoreE
	.align		8
        /*0040*/ 	.dword	_ZN40_INTERNAL_b3ec23a2_4_k_cu_bb82164c_281464cuda3std3__419piecewise_constructE
	.align		8
        /*0048*/ 	.dword	_ZN40_INTERNAL_b3ec23a2_4_k_cu_bb82164c_281464cuda3std3__48in_placeE
	.align		8
        /*0050*/ 	.dword	_ZN40_INTERNAL_b3ec23a2_4_k_cu_bb82164c_281464cuda3std6ranges3__45__cpo4swapE
	.align		8
        /*0058*/ 	.dword	_ZN40_INTERNAL_b3ec23a2_4_k_cu_bb82164c_281464cuda3std6ranges3__45__cpo9iter_moveE
	.align		8
        /*0060*/ 	.dword	_ZN40_INTERNAL_b3ec23a2_4_k_cu_bb82164c_281464cute7productE
	.align		8
        /*0068*/ 	.dword	_ZN40_INTERNAL_b3ec23a2_4_k_cu_bb82164c_281464cute1_E
	.align		8
        /*0070*/ 	.dword	$str$25
	.align		8
        /*0078*/ 	.dword	$str$26
	.align		8
        /*0080*/ 	.dword	$str$27
	.align		8
        /*0088*/ 	.dword	$str$28


//--------------------- .text._ZN7cutlass13device_kernelINS_4gemm6kernel13GemmUniversalIN4cute5tupleIJiiiiEEENS1_10collective13CollectiveMmaINS1_35MainloopSm100TmaUmmaWarpSpecializedILi7ELi2ELi4ENS5_IJNS4_1CILi1EEESB_SB_EEEEENS5_IJNSA_ILi128EEESE_NSA_ILi32EEEEEENS_6half_tENS5_IJlSB_lEEESH_SI_NS4_8TiledMMAINS4_8MMA_AtomIJNS4_20SM100_MMA_F16BF16_SSISH_SH_fLi128ELi128ELNS4_4UMMA5MajorE0ELSN_0ELNSM_7ScaleInE0ELSO_0EEEEEENS4_6LayoutISC_NS5_IJNSA_ILi0EEESS_SS_EEEEENS5_IJNS4_10UnderscoreESV_SV_EEEEENS4_13SM90_TMA_LOADENS4_14ComposedLayoutINS4_7SwizzleILi2ELi4ELi3EEENS4_18smem_ptr_flag_bitsILi16EEENSR_INS5_IJNSA_ILi8EEESF_EEENS5_IJSF_SB_EEEEEEEvNS4_8identityESY_S18_vS19_EENS_8epilogue10collective18CollectiveEpilogueINS1B_23Sm100TmaWarpSpecializedILi4ELi2ELi32ELb1ELb0EEEJSG_NS5_IJNSR_ISE_SB_EENSR_ISF_SB_EEEEESH_SI_SH_SI_NS1B_6fusion15FusionCallbacksIS1F_NS1J_17LinearCombinationISH_fSH_fLNS_15FloatRoundStyleE2EEESG_S1I_JEEENS4_5SM1004TMEM4LOAD26SM100_TMEM_LOAD_32dp32b32xESY_S18_NS4_39AutoVectorizingCopyWithAssumedAlignmentILi128EEENS4_14SM90_TMA_STOREES18_S1U_S1U_EEEvvEEEEvNT_6ParamsE --------------------------
	.section	.text._ZN7cutlass13device_kernelINS_4gemm6kernel13GemmUniversalIN4cute5tupleIJiiiiEEENS1_10collective13CollectiveMmaINS1_35MainloopSm100TmaUmmaWarpSpecializedILi7ELi2ELi4ENS5_IJNS4_1CILi1EEESB_SB_EEEEENS5_IJNSA_ILi128EEESE_NSA_ILi32EEEEEENS_6half_tENS5_IJlSB_lEEESH_SI_NS4_8TiledMMAINS4_8MMA_AtomIJNS4_20SM100_MMA_F16BF16_SSISH_SH_fLi128ELi128ELNS4_4UMMA5MajorE0ELSN_0ELNSM_7ScaleInE0ELSO_0EEEEEENS4_6LayoutISC_NS5_IJNSA_ILi0EEESS_SS_EEEEENS5_IJNS4_10UnderscoreESV_SV_EEEEENS4_13SM90_TMA_LOADENS4_14ComposedLayoutINS4_7SwizzleILi2ELi4ELi3EEENS4_18smem_ptr_flag_bitsILi16EEENSR_INS5_IJNSA_ILi8EEESF_EEENS5_IJSF_SB_EEEEEEEvNS4_8identityESY_S18_vS19_EENS_8epilogue10collective18CollectiveEpilogueINS1B_23Sm100TmaWarpSpecializedILi4ELi2ELi32ELb1ELb0EEEJSG_NS5_IJNSR_ISE_SB_EENSR_ISF_SB_EEEEESH_SI_SH_SI_NS1B_6fusion15FusionCallbacksIS1F_NS1J_17LinearCombinationISH_fSH_fLNS_15FloatRoundStyleE2EEESG_S1I_JEEENS4_5SM1004TMEM4LOAD26SM100_TMEM_LOAD_32dp32b32xESY_S18_NS4_39AutoVectorizingCopyWithAssumedAlignmentILi128EEENS4_14SM90_TMA_STOREES18_S1U_S1U_EEEvvEEEEvNT_6ParamsE,"ax",@progbits
	.align	128
.text._ZN7cutlass13device_kernelINS_4gemm6kernel13GemmUniversalIN4cute5tupleIJiiiiEEENS1_10collective13CollectiveMmaINS1_35MainloopSm100TmaUmmaWarpSpecializedILi7ELi2ELi4ENS5_IJNS4_1CILi1EEESB_SB_EEEEENS5_IJNSA_ILi128EEESE_NSA_ILi32EEEEEENS_6half_tENS5_IJlSB_lEEESH_SI_NS4_8TiledMMAINS4_8MMA_AtomIJNS4_20SM100_MMA_F16BF16_SSISH_SH_fLi128ELi128ELNS4_4UMMA5MajorE0ELSN_0ELNSM_7ScaleInE0ELSO_0EEEEEENS4_6LayoutISC_NS5_IJNSA_ILi0EEESS_SS_EEEEENS5_IJNS4_10UnderscoreESV_SV_EEEEENS4_13SM90_TMA_LOADENS4_14ComposedLayoutINS4_7SwizzleILi2ELi4ELi3EEENS4_18smem_ptr_flag_bitsILi16EEENSR_INS5_IJNSA_ILi8EEESF_EEENS5_IJSF_SB_EEEEEEEvNS4_8identityESY_S18_vS19_EENS_8epilogue10collective18CollectiveEpilogueINS1B_23Sm100TmaWarpSpecializedILi4ELi2ELi32ELb1ELb0EEEJSG_NS5_IJNSR_ISE_SB_EENSR_ISF_SB_EEEEESH_SI_SH_SI_NS1B_6fusion15FusionCallbacksIS1F_NS1J_17LinearCombinationISH_fSH_fLNS_15FloatRoundStyleE2EEESG_S1I_JEEENS4_5SM1004TMEM4LOAD26SM100_TMEM_LOAD_32dp32b32xESY_S18_NS4_39AutoVectorizingCopyWithAssumedAlignmentILi128EEENS4_14SM90_TMA_STOREES18_S1U_S1U_EEEvvEEEEvNT_6ParamsE:
        .type           _ZN7cutlass13device_kernelINS_4gemm6kernel13GemmUniversalIN4cute5tupleIJiiiiEEENS1_10collective13CollectiveMmaINS1_35MainloopSm100TmaUmmaWarpSpecializedILi7ELi2ELi4ENS5_IJNS4_1CILi1EEESB_SB_EEEEENS5_IJNSA_ILi128EEESE_NSA_ILi32EEEEEENS_6half_tENS5_IJlSB_lEEESH_SI_NS4_8TiledMMAINS4_8MMA_AtomIJNS4_20SM100_MMA_F16BF16_SSISH_SH_fLi128ELi128ELNS4_4UMMA5MajorE0ELSN_0ELNSM_7ScaleInE0ELSO_0EEEEEENS4_6LayoutISC_NS5_IJNSA_ILi0EEESS_SS_EEEEENS5_IJNS4_10UnderscoreESV_SV_EEEEENS4_13SM90_TMA_LOADENS4_14ComposedLayoutINS4_7SwizzleILi2ELi4ELi3EEENS4_18smem_ptr_flag_bitsILi16EEENSR_INS5_IJNSA_ILi8EEESF_EEENS5_IJSF_SB_EEEEEEEvNS4_8identityESY_S18_vS19_EENS_8epilogue10collective18CollectiveEpilogueINS1B_23Sm100TmaWarpSpecializedILi4ELi2ELi32ELb1ELb0EEEJSG_NS5_IJNSR_ISE_SB_EENSR_ISF_SB_EEEEESH_SI_SH_SI_NS1B_6fusion15FusionCallbacksIS1F_NS1J_17LinearCombinationISH_fSH_fLNS_15FloatRoundStyleE2EEESG_S1I_JEEENS4_5SM1004TMEM4LOAD26SM100_TMEM_LOAD_32dp32b32xESY_S18_NS4_39AutoVectorizingCopyWithAssumedAlignmentILi128EEENS4_14SM90_TMA_STOREES18_S1U_S1U_EEEvvEEEEvNT_6ParamsE,@function
        .size           _ZN7cutlass13device_kernelINS_4gemm6kernel13GemmUniversalIN4cute5tupleIJiiiiEEENS1_10collective13CollectiveMmaINS1_35MainloopSm100TmaUmmaWarpSpecializedILi7ELi2ELi4ENS5_IJNS4_1CILi1EEESB_SB_EEEEENS5_IJNSA_ILi128EEESE_NSA_ILi32EEEEEENS_6half_tENS5_IJlSB_lEEESH_SI_NS4_8TiledMMAINS4_8MMA_AtomIJNS4_20SM100_MMA_F16BF16_SSISH_SH_fLi128ELi128ELNS4_4UMMA5MajorE0ELSN_0ELNSM_7ScaleInE0ELSO_0EEEEEENS4_6LayoutISC_NS5_IJNSA_ILi0EEESS_SS_EEEEENS5_IJNS4_10UnderscoreESV_SV_EEEEENS4_13SM90_TMA_LOADENS4_14ComposedLayoutINS4_7SwizzleILi2ELi4ELi3EEENS4_18smem_ptr_flag_bitsILi16EEENSR_INS5_IJNSA_ILi8EEESF_EEENS5_IJSF_SB_EEEEEEEvNS4_8identityESY_S18_vS19_EENS_8epilogue10collective18CollectiveEpilogueINS1B_23Sm100TmaWarpSpecializedILi4ELi2ELi32ELb1ELb0EEEJSG_NS5_IJNSR_ISE_SB_EENSR_ISF_SB_EEEEESH_SI_SH_SI_NS1B_6fusion15FusionCallbacksIS1F_NS1J_17LinearCombinationISH_fSH_fLNS_15FloatRoundStyleE2EEESG_S1I_JEEENS4_5SM1004TMEM4LOAD26SM100_TMEM_LOAD_32dp32b32xESY_S18_NS4_39AutoVectorizingCopyWithAssumedAlignmentILi128EEENS4_14SM90_TMA_STOREES18_S1U_S1U_EEEvvEEEEvNT_6ParamsE,(.L_x_185 - _ZN7cutlass13device_kernelINS_4gemm6kernel13GemmUniversalIN4cute5tupleIJiiiiEEENS1_10collective13CollectiveMmaINS1_35MainloopSm100TmaUmmaWarpSpecializedILi7ELi2ELi4ENS5_IJNS4_1CILi1EEESB_SB_EEEEENS5_IJNSA_ILi128EEESE_NSA_ILi32EEEEEENS_6half_tENS5_IJlSB_lEEESH_SI_NS4_8TiledMMAINS4_8MMA_AtomIJNS4_20SM100_MMA_F16BF16_SSISH_SH_fLi128ELi128ELNS4_4UMMA5MajorE0ELSN_0ELNSM_7ScaleInE0ELSO_0EEEEEENS4_6LayoutISC_NS5_IJNSA_ILi0EEESS_SS_EEEEENS5_IJNS4_10UnderscoreESV_SV_EEEEENS4_13SM90_TMA_LOADENS4_14ComposedLayoutINS4_7SwizzleILi2ELi4ELi3EEENS4_18smem_ptr_flag_bitsILi16EEENSR_INS5_IJNSA_ILi8EEESF_EEENS5_IJSF_SB_EEEEEEEvNS4_8identityESY_S18_vS19_EENS_8epilogue10collective18CollectiveEpilogueINS1B_23Sm100TmaWarpSpecializedILi4ELi2ELi32ELb1ELb0EEEJSG_NS5_IJNSR_ISE_SB_EENSR_ISF_SB_EEEEESH_SI_SH_SI_NS1B_6fusion15FusionCallbacksIS1F_NS1J_17LinearCombinationISH_fSH_fLNS_15FloatRoundStyleE2EEESG_S1I_JEEENS4_5SM1004TMEM4LOAD26SM100_TMEM_LOAD_32dp32b32xESY_S18_NS4_39AutoVectorizingCopyWithAssumedAlignmentILi128EEENS4_14SM90_TMA_STOREES18_S1U_S1U_EEEvvEEEEvNT_6ParamsE)
        .other          _ZN7cutlass13device_kernelINS_4gemm6kernel13GemmUniversalIN4cute5tupleIJiiiiEEENS1_10collective13CollectiveMmaINS1_35MainloopSm100TmaUmmaWarpSpecializedILi7ELi2ELi4ENS5_IJNS4_1CILi1EEESB_SB_EEEEENS5_IJNSA_ILi128EEESE_NSA_ILi32EEEEEENS_6half_tENS5_IJlSB_lEEESH_SI_NS4_8TiledMMAINS4_8MMA_AtomIJNS4_20SM100_MMA_F16BF16_SSISH_SH_fLi128ELi128ELNS4_4UMMA5MajorE0ELSN_0ELNSM_7ScaleInE0ELSO_0EEEEEENS4_6LayoutISC_NS5_IJNSA_ILi0EEESS_SS_EEEEENS5_IJNS4_10UnderscoreESV_SV_EEEEENS4_13SM90_TMA_LOADENS4_14ComposedLayoutINS4_7SwizzleILi2ELi4ELi3EEENS4_18smem_ptr_flag_bitsILi16EEENSR_INS5_IJNSA_ILi8EEESF_EEENS5_IJSF_SB_EEEEEEEvNS4_8identityESY_S18_vS19_EENS_8epilogue10collective18CollectiveEpilogueINS1B_23Sm100TmaWarpSpecializedILi4ELi2ELi32ELb1ELb0EEEJSG_NS5_IJNSR_ISE_SB_EENSR_ISF_SB_EEEEESH_SI_SH_SI_NS1B_6fusion15FusionCallbacksIS1F_NS1J_17LinearCombinationISH_fSH_fLNS_15FloatRoundStyleE2EEESG_S1I_JEEENS4_5SM1004TMEM4LOAD26SM100_TMEM_LOAD_32dp32b32xESY_S18_NS4_39AutoVectorizingCopyWithAssumedAlignmentILi128EEENS4_14SM90_TMA_STOREES18_S1U_S1U_EEEvvEEEEvNT_6ParamsE,@"STO_CUDA_ENTRY STV_DEFAULT"
_ZN7cutlass13device_kernelINS_4gemm6kernel13GemmUniversalIN4cute5tupleIJiiiiEEENS1_10collective13CollectiveMmaINS1_35MainloopSm100TmaUmmaWarpSpecializedILi7ELi2ELi4ENS5_IJNS4_1CILi1EEESB_SB_EEEEENS5_IJNSA_ILi128EEESE_NSA_ILi32EEEEEENS_6half_tENS5_IJlSB_lEEESH_SI_NS4_8TiledMMAINS4_8MMA_AtomIJNS4_20SM100_MMA_F16BF16_SSISH_SH_fLi128ELi128ELNS4_4UMMA5MajorE0ELSN_0ELNSM_7ScaleInE0ELSO_0EEEEEENS4_6LayoutISC_NS5_IJNSA_ILi0EEESS_SS_EEEEENS5_IJNS4_10UnderscoreESV_SV_EEEEENS4_13SM90_TMA_LOADENS4_14ComposedLayoutINS4_7SwizzleILi2ELi4ELi3EEENS4_18smem_ptr_flag_bitsILi16EEENSR_INS5_IJNSA_ILi8EEESF_EEENS5_IJSF_SB_EEEEEEEvNS4_8identityESY_S18_vS19_EENS_8epilogue10collective18CollectiveEpilogueINS1B_23Sm100TmaWarpSpecializedILi4ELi2ELi32ELb1ELb0EEEJSG_NS5_IJNSR_ISE_SB_EENSR_ISF_SB_EEEEESH_SI_SH_SI_NS1B_6fusion15FusionCallbacksIS1F_NS1J_17LinearCombinationISH_fSH_fLNS_15FloatRoundStyleE2EEESG_S1I_JEEENS4_5SM1004TMEM4LOAD26SM100_TMEM_LOAD_32dp32b32xESY_S18_NS4_39AutoVectorizingCopyWithAssumedAlignmentILi128EEENS4_14SM90_TMA_STOREES18_S1U_S1U_EEEvvEEEEvNT_6ParamsE:
[----:B------:R-:W1:Y:S01]  /*0000*/  LDC R1, c[0x0][0x37c] ;  /* 0x0000df00ff017b82 */ /* 0x000e620000000800 */
[----:B------:R-:W2:Y:S01]  /*0010*/  S2R R101, SR_TID.X ;  /* 0x0000000000657919 */ /* 0x000ea20000002100 */
[----:B------:R-:W3:Y:S01]  /*0020*/  LDCU.64 UR4, c[0x0][0x890] ;  /* 0x00011200ff0477ac */ /* 0x000ee20008000a00 */
[----:B------:R-:W-:Y:S02]  /*0030*/  PRMT R88, RZ, 0x7610, R88 ;  /* 0x00007610ff587816 */ /* 0x000fe40000000058 */
[----:B------:R-:W-:Y:S01]  /*0040*/  ELECT P5, URZ, PT ;  /* 0x0000000000ff782f */ /* 0x000fe200038a0000 */
[----:B------:R-:W4:Y:S01]  /*0050*/  LDCU.64 UR46, c[0x0][0x358] ;  /* 0x00006b00ff2e77ac */ /* 0x000f220008000a00 */
[----:B---3--:R-:W-:-:S04]  /*0060*/  UISETP.NE.U32.AND UP0, UPT, UR4, URZ, UPT ;  /* 0x000000ff0400728c */ /* 0x008fc8000bf05070 */
[----:B------:R-:W-:Y:S01]  /*0070*/  UISETP.NE.AND.EX UP0, UPT, UR5, URZ, UPT, UP0 ;  /* 0x000000ff0500728c */ /* 0x000fe2000bf05300 */
[----:B--2---:R-:W-:-:S05]  /*0080*/  SHF.R.U32.HI R92, RZ, 0x5, R101 ;  /* 0x00000005ff5c7819 */ /* 0x004fca0000011665 */
[----:B------:R-:W2:Y:S02]  /*0090*/  SHFL.IDX PT, R0, R92, RZ, 0x1f ;  /* 0x00001fff5c007589 */ /* 0x000ea400000e0000 */
[----:B--2---:R-:W-:Y:S01]  /*00a0*/  R2UR UR8, R0 ;  /* 0x00000000000872ca */ /* 0x004fe200000e0000 */
[----:B-1--4-:R-:W-:-:S14]  /*00b0*/  BRA.U UP0, `(.L_x_0) ;  /* 0x00000001002c7547 */ /* 0x012fdc000b800000 */
[----:B------:R-:W1:Y:S02]  /*00c0*/  LDCU.64 UR6, c[0x0][0x888] ;  /* 0x00011100ff0677ac */ /* 0x000e640008000a00 */
[----:B-1----:R-:W-:-:S04]  /*00d0*/  UISETP.NE.U32.AND UP0, UPT, UR6, URZ, UPT ;  /* 0x000000ff0600728c */ /* 0x002fc8000bf05070 */
[----:B------:R-:W-:-:S09]  /*00e0*/  UISETP.NE.AND.EX UP0, UPT, UR7, URZ, UPT, UP0 ;  /* 0x000000ff0700728c */ /* 0x000fd2000bf05300 */
[----:B------:R-:W-:Y:S05]  /*00f0*/  BRA.U !UP0, `(.L_x_1) ;  /* 0x0000000108107547 */ /* 0x000fea000b800000 */
[----:B------:R-:W1:Y:S02]  /*0100*/  LDC.64 R2, c[0x0][0x888] ;  /* 0x00022200ff027b82 */ /* 0x000e640000000a00 */
[----:B-1----:R1:W5:Y:S01]  /*0110*/  LDG.E R49, desc[UR46][R2.64] ;  /* 0x0000002e02317981 */ /* 0x002362000c1e1900 */
[----:B------:R-:W-:Y:S01]  /*0120*/  HFMA2 R88, -RZ, RZ, 0, 5.9604644775390625e-08 ;  /* 0x00000001ff587431 */ /* 0x000fe200000001ff */
[----:B------:R-:W-:Y:S05]  /*0130*/  BRA `(.L_x_0) ;  /* 0x00000000000c7947 */ /* 0x000fea0003800000 */
.L_x_1:
[----:B------:R-:W1:Y:S01]  /*0140*/  LDCU UR6, c[0x0][0x880] ;  /* 0x00011000ff0677ac */ /* 0x000e620008000800 */
[----:B------:R-:W-:Y:S01]  /*0150*/  HFMA2 R88, -RZ, RZ, 0, 5.9604644775390625e-08 ;  /* 0x00000001ff587431 */ /* 0x000fe200000001ff */
[----:B-1----:R-:W-:-:S07]  /*0160*/  MOV R49, UR6 ;  /* 0x0000000600317c02 */ /* 0x002fce0008000f00 */
.L_x_0:
[----:B------:R-:W2:Y:S02]  /*0170*/  LDCU.64 UR6, c[0x0][0x8b0] ;  /* 0x00011600ff0677ac */ /* 0x000ea40008000a00 */
[----:B--2---:R-:W-:-:S04]  /*0180*/  UISETP.NE.U32.AND UP0, UPT, UR6, URZ, UPT ;  /* 0x000000ff0600728c */ /* 0x004fc8000bf05070 */
[----:B------:R-:W-:-:S09]  /*0190*/  UISETP.NE.AND.EX UP0, UPT, UR7, URZ, UPT, UP0 ;  /* 0x000000ff0700728c */ /* 0x000fd2000bf05300 */
[----:B------:R-:W-:Y:S05]  /*01a0*/  BRA.U UP0, `(.L_x_2) ;  /* 0x0000000100247547 */ /* 0x000fea000b800000 */
[----:B------:R-:W2:Y:S02]  /*01b0*/  LDCU.64 UR6, c[0x0][0x8a8] ;  /* 0x00011500ff0677ac */ /* 0x000ea40008000a00 */
[----:B--2---:R-:W-:-:S04]  /*01c0*/  UISETP.NE.U32.AND UP0, UPT, UR6, URZ, UPT ;  /* 0x000000ff0600728c */ /* 0x004fc8000bf05070 */
[----:B------:R-:W-:-:S09]  /*01d0*/  UISETP.NE.AND.EX UP0, UPT, UR7, URZ, UPT, UP0 ;  /* 0x000000ff0700728c */ /* 0x000fd2000bf05300 */
[----:B------:R-:W-:Y:S05]  /*01e0*/  BRA.U !UP0, `(.L_x_3) ;  /* 0x00000001080c7547 */ /* 0x000fea000b800000 */
[----:B-1----:R-:W1:Y:S02]  /*01f0*/  LDC.64 R2, c[0x0][0x8a8] ;  /* 0x00022a00ff027b82 */ /* 0x002e640000000a00 */
[----:B-1----:R2:W5:Y:S01]  /*0200*/  LDG.E R47, desc[UR46][R2.64] ;  /* 0x0000002e022f7981 */ /* 0x002562000c1e1900 */
[----:B------:R-:W-:Y:S05]  /*0210*/  BRA `(.L_x_2) ;  /* 0x0000000000087947 */ /* 0x000fea0003800000 */
.L_x_3:
[----:B------:R-:W2:Y:S02]  /*0220*/  LDCU UR6, c[0x0][0x8a0] ;  /* 0x00011400ff0677ac */ /* 0x000ea40008000800 */
[----:B--2---:R-:W-:Y:S02]  /*0230*/  MOV R47, UR6 ;  /* 0x00000006002f7c02 */ /* 0x004fe40008000f00 */
.L_x_2:
[----:B------:R-:W-:Y:S01]  /*0240*/  IMAD.U32 R0, RZ, RZ, UR8 ;  /* 0x00000008ff007e24 */ /* 0x000fe2000f8e00ff */
[----:B------:R-:W-:Y:S04]  /*0250*/  BSSY.RECONVERGENT B0, `(.L_x_4) ;  /* 0x000000c000007945 */ /* 0x000fe80003800200 */
[C---:B------:R-:W-:Y:S02]  /*0260*/  ISETP.NE.OR P1, PT, R0.reuse, 0x1, !P5 ;  /* 0x000000010000780c */ /* 0x040fe40006f25670 */
[----:B------:R-:W-:-:S11]  /*0270*/  ISETP.NE.OR P0, PT, R0, 0x3, !P5 ;  /* 0x000000030000780c */ /* 0x000fd60006f05670 */
[----:B------:R-:W-:Y:S05]  /*0280*/  @P1 BRA `(.L_x_5) ;  /* 0x0000000000201947 */ /* 0x000fea0003800000 */
[----:B------:R-:W3:Y:S02]  /*0290*/  LDCU.64 UR6, c[0x0][0x348] ;  /* 0x00006900ff0677ac */ /* 0x000ee40008000a00 */
[----:B---3--:R-:W-:Y:S02]  /*02a0*/  UIADD3 UR10, UP1, UPT, UR6, 0x80, URZ ;  /* 0x00000080060a7890 */ /* 0x008fe4000ff3e0ff */
[----:B------:R-:W-:Y:S02]  /*02b0*/  UIADD3 UR6, UP0, UPT, UR6, 0x180, URZ ;  /* 0x0000018006067890 */ /* 0x000fe4000ff1e0ff */
[----:B------:R-:W-:Y:S02]  /*02c0*/  UIADD3.X UR11, UPT, UPT, URZ, UR7, URZ, UP1, !UPT ;  /* 0x00000007ff0b7290 */ /* 0x000fe40008ffe4ff */
[----:B------:R-:W-:-:S07]  /*02d0*/  UIADD3.X UR7, UPT, UPT, URZ, UR7, URZ, UP0, !UPT ;  /* 0x00000007ff077290 */ /* 0x000fce00087fe4ff */
[----:B------:R3:W-:Y:S02]  /*02e0*/  UTMACCTL.PF [UR10] ;  /* 0x000000000a0079b9 */ /* 0x0007e40008040000 */
[----:B------:R3:W-:Y:S02]  /*02f0*/  UTMACCTL.PF [UR6] ;  /* 0x00000000060079b9 */ /* 0x0007e40008040000 */
[----:B---3--:R-:W-:Y:S01]  /*0300*/  NOP ;  /* 0x0000000000007918 */ /* 0x008fe20000000000 */
.L_x_5:
[----:B------:R-:W-:Y:S05]  /*0310*/  BSYNC.RECONVERGENT B0 ;  /* 0x0000000000007941 */ /* 0x000fea0003800200 */
.L_x_4:
[----:B------:R-:W-:Y:S04]  /*0320*/  BSSY.RECONVERGENT B0, `(.L_x_6) ;  /* 0x000000a000007945 */ /* 0x000fe80003800200 */
        /* <DEDUP_REMOVED lines=9> */
.L_x_7:
[----:B------:R-:W-:Y:S05]  /*03c0*/  BSYNC.RECONVERGENT B0 ;  /* 0x0000000000007941 */ /* 0x000fea0003800200 */
.L_x_6:
[----:B------:R-:W3:Y:S01]  /*03d0*/  LDCU.64 UR6, c[0x0][0x888] ;  /* 0x00011100ff0677ac */ /* 0x000ee20008000a00 */
[----:B------:R-:W-:Y:S02]  /*03e0*/  UISETP.EQ.U32.AND UP1, UPT, UR4, URZ, UPT ;  /* 0x000000ff0400728c */ /* 0x000fe4000bf22070 */
[----:B------:R-:W-:Y:S02]  /*03f0*/  UPLOP3.LUT UP2, UPT, UPT, UPT, UPT, 0x80, 0x8 ;  /* 0x000000000008789c */ /* 0x000fe40003f4f070 */
[----:B---3--:R-:W-:-:S04]  /*0400*/  UISETP.NE.U32.AND UP0, UPT, UR6, URZ, UPT ;  /* 0x000000ff0600728c */ /* 0x008fc8000bf05070 */
[----:B------:R-:W-:-:S04]  /*0410*/  UISETP.NE.AND.EX UP0, UPT, UR7, URZ, UPT, UP0 ;  /* 0x000000ff0700728c */ /* 0x000fc8000bf05300 */
[----:B------:R-:W-:-:S04]  /*0420*/  UISETP.EQ.OR.EX UP3, UPT, UR5, URZ, !UP0, UP1 ;  /* 0x000000ff0500728c */ /* 0x000fc8000c762710 */
[----:B------:R-:W-:-:S05]  /*0430*/  UP2UR UR50, UPR, URZ, 0x8 ;  /* 0x00000008ff327883 */ /* 0x000fca0008000000 */
[----:B------:R-:W-:Y:S07]  /*0440*/  BRA.U !UP3, `(.L_x_8) ;  /* 0x000000010b207547 */ /* 0x000fee000b800000 */
[----:B------:R-:W-:Y:S01]  /*0450*/  UISETP.NE.U32.AND UP2, UPT, UR4, URZ, UPT ;  /* 0x000000ff0400728c */ /* 0x000fe2000bf45070 */
[----:B-----5:R-:W-:Y:S01]  /*0460*/  FSETP.NEU.AND P0, PT, R49, RZ, PT ;  /* 0x000000ff3100720b */ /* 0x020fe20003f0d000 */
[----:B------:R-:W-:Y:S02]  /*0470*/  USEL UR4, URZ, 0xffffffff, UP0 ;  /* 0xffffffffff047887 */ /* 0x000fe40008000000 */
[----:B------:R-:W-:-:S10]  /*0480*/  UISETP.NE.AND.EX UP2, UPT, UR5, URZ, UPT, UP2 ;  /* 0x000000ff0500728c */ /* 0x000fd4000bf45320 */
[----:B------:R-:W-:Y:S01]  /*0490*/  VOTEU.ANY UP1, P0 ;  /* 0x0000000000ff7886 */ /* 0x000fe20000020100 */
[----:B------:R-:W-:-:S04]  /*04a0*/  @!UP2 USEL UR4, URZ, 0xffffffff, UP1 ;  /* 0xffffffffff04a887 */ /* 0x000fc80008800000 */
[----:B------:R-:W-:-:S04]  /*04b0*/  ULOP3.LUT UR4, UR4, 0x1, URZ, 0xc0, !UPT ;  /* 0x0000000104047892 */ /* 0x000fc8000f8ec0ff */
[----:B------:R-:W-:-:S11]  /*04c0*/  UISETP.NE.U32.AND UP2, UPT, UR4, 0x1, UPT ;  /* 0x000000010400788c */ /* 0x000fd6000bf45070 */
.L_x_8:
[----:B-12---:R-:W1:Y:S01]  /*04d0*/  SHFL.IDX PT, R2, R92, RZ, 0x1f ;  /* 0x00001fff5c027589 */ /* 0x006e6200000e0000 */
[----:B------:R-:W-:-:S04]  /*04e0*/  UISETP.NE.AND UP1, UPT, UR8, 0x2, UPT ;  /* 0x000000020800788c */ /* 0x000fc8000bf25270 */
[----:B------:R-:W-:Y:S01]  /*04f0*/  USEL UR6, URZ, 0x1, UP1 ;  /* 0x00000001ff067887 */ /* 0x000fe20008800000 */
[----:B-1----:R-:W-:-:S13]  /*0500*/  ISETP.NE.AND P0, PT, R2, RZ, PT ;  /* 0x000000ff0200720c */ /* 0x002fda0003f05270 */
[----:B------:R-:W-:Y:S05]  /*0510*/  @P0 BRA `(.L_x_9) ;  /* 0x0000000000600947 */ /* 0x000fea0003800000 */
[----:B------:R-:W1:Y:S01]  /*0520*/  S2UR UR5, SR_CgaCtaId ;  /* 0x00000000000579c3 */ /* 0x000e620000008800 */
[----:B------:R-:W-:Y:S01]  /*0530*/  UMOV UR7, 0x400 ;  /* 0x0000040000077882 */ /* 0x000fe20000000000 */
[----:B------:R-:W-:Y:S01]  /*0540*/  UMOV UR4, 0x1 ;  /* 0x0000000100047882 */ /* 0x000fe20000000000 */
[----:B------:R-:W-:Y:S01]  /*0550*/  ELECT P0, URZ, PT ;  /* 0x0000000000ff782f */ /* 0x000fe20003800000 */
[----:B------:R-:W-:-:S04]  /*0560*/  UIADD3 UR10, UPT, UPT, -UR4, 0x100000, URZ ;  /* 0x00100000040a7890 */ /* 0x000fc8000fffe1ff */
[----:B------:R-:W-:Y:S02]  /*0570*/  USHF.L.U32 UR11, UR10, 0xb, URZ ;  /* 0x0000000b0a0b7899 */ /* 0x000fe400080006ff */
[----:B------:R-:W-:Y:S02]  /*0580*/  USHF.L.U32 UR10, UR10, 0x1, URZ ;  /* 0x000000010a0a7899 */ /* 0x000fe400080006ff */
[----:B-1----:R-:W-:Y:S01]  /*0590*/  ULEA UR5, UR5, UR7, 0x18 ;  /* 0x0000000705057291 */ /* 0x002fe2000f8ec0ff */
[----:B------:R-:W1:Y:S11]  /*05a0*/  FENCE.VIEW.ASYNC.S ;  /* 0x00000000000073c6 */ /* 0x000e760000000000 */
[----:B-1----:R1:W2:Y:S01]  /*05b0*/  SYNCS.EXCH.64 URZ, [UR5], UR10 ;  /* 0x0000000a05ff75b2 */ /* 0x0022a20008000100 */
[----:B------:R1:W3:Y:S01]  /*05c0*/  SYNCS.EXCH.64 URZ, [UR5+0x38], UR10 ;  /* 0x0000380a05ff75b2 */ /* 0x0002e20008000100 */
[----:B------:R1:W4:Y:S01]  /*05d0*/  SYNCS.EXCH.64 URZ, [UR5+0x8], UR10 ;  /* 0x0000080a05ff75b2 */ /* 0x0003220008000100 */
[----:B------:R1:W1:Y:S01]  /*05e0*/  SYNCS.EXCH.64 URZ, [UR5+0x40], UR10 ;  /* 0x0000400a05ff75b2 */ /* 0x0002620008000100 */
        /* <DEDUP_REMOVED lines=10> */
[----:B------:R-:W-:Y:S01]  /*0690*/  NOP ;  /* 0x0000000000007918 */ /* 0x000fe20000000000 */
.L_x_9:
[----:B------:R-:W2:Y:S01]  /*06a0*/  SHFL.IDX PT, R2, R92, RZ, 0x1f ;  /* 0x00001fff5c027589 */ /* 0x000ea200000e0000 */
[----:B------:R-:W-:Y:S01]  /*06b0*/  NOP ;  /* 0x0000000000007918 */ /* 0x000fe20000000000 */
[----:B--2---:R-:W-:-:S13]  /*06c0*/  ISETP.NE.AND P0, PT, R2, 0x1, PT ;  /* 0x000000010200780c */ /* 0x004fda0003f05270 */
[----:B------:R-:W-:Y:S05]  /*06d0*/  @P0 BRA `(.L_x_10) ;  /* 0x0000000000580947 */ /* 0x000fea0003800000 */
[----:B------:R-:W2:Y:S01]  /*06e0*/  S2UR UR7, SR_CgaCtaId ;  /* 0x00000000000779c3 */ /* 0x000ea20000008800 */
[----:B------:R-:W-:Y:S01]  /*06f0*/  UMOV UR9, 0x400 ;  /* 0x0000040000097882 */ /* 0x000fe20000000000 */
[----:B-1----:R-:W-:Y:S01]  /*0700*/  UMOV UR5, 0x20 ;  /* 0x0000002000057882 */ /* 0x002fe20000000000 */
[----:B------:R-:W-:Y:S01]  /*0710*/  UMOV UR4, 0x80 ;  /* 0x0000008000047882 */ /* 0x000fe20000000000 */
[----:B------:R-:W-:-:S04]  /*0720*/  UIADD3 UR10, UPT, UPT, -UR5, 0x100000, URZ ;  /* 0x00100000050a7890 */ /* 0x000fc8000fffe1ff */
[----:B------:R-:W-:Y:S02]  /*0730*/  USHF.L.U32 UR11, UR10, 0xb, URZ ;  /* 0x0000000b0a0b7899 */ /* 0x000fe400080006ff */
[----:B------:R-:W-:Y:S02]  /*0740*/  USHF.L.U32 UR10, UR10, 0x1, URZ ;  /* 0x000000010a0a7899 */ /* 0x000fe400080006ff */
[----:B------:R-:W-:-:S04]  /*0750*/  UIADD3 UR4, UPT, UPT, -UR4, 0x100000, URZ ;  /* 0x0010000004047890 */ /* 0x000fc8000fffe1ff */
[----:B------:R-:W-:Y:S02]  /*0760*/  USHF.L.U32 UR5, UR4, 0xb, URZ ;  /* 0x0000000b04057899 */ /* 0x000fe400080006ff */
[----:B------:R-:W-:Y:S01]  /*0770*/  USHF.L.U32 UR4, UR4, 0x1, URZ ;  /* 0x0000000104047899 */ /* 0x000fe200080006ff */
[----:B------:R-:W-:Y:S01]  /*0780*/  ELECT P0, URZ, PT ;  /* 0x0000000000ff782f */ /* 0x000fe20003800000 */
[----:B--2---:R-:W-:Y:S01]  /*0790*/  ULEA UR7, UR7, UR9, 0x18 ;  /* 0x0000000907077291 */ /* 0x004fe2000f8ec0ff */
[----:B------:R-:W1:Y:S11]  /*07a0*/  FENCE.VIEW.ASYNC.S ;  /* 0x00000000000073c6 */ /* 0x000e760000000000 */
[----:B-1----:R2:W1:Y:S01]  /*07b0*/  SYNCS.EXCH.64 URZ, [UR7+0x70], UR10 ;  /* 0x0000700a07ff75b2 */ /* 0x0024620008000100 */
[----:B------:R2:W1:Y:S01]  /*07c0*/  SYNCS.EXCH.64 URZ, [UR7+0x90], UR4 ;  /* 0x0000900407ff75b2 */ /* 0x0004620008000100 */
[----:B------:R2:W1:Y:S01]  /*07d0*/  SYNCS.EXCH.64 URZ, [UR7+0x78], UR10 ;  /* 0x0000780a07ff75b2 */ /* 0x0004620008000100 */
[----:B------:R2:W1:Y:S01]  /*07e0*/  SYNCS.EXCH.64 URZ, [UR7+0x98], UR4 ;  /* 0x0000980407ff75b2 */ /* 0x0004620008000100 */
[----:B------:R2:W1:Y:S01]  /*07f0*/  SYNCS.EXCH.64 URZ, [UR7+0x80], UR10 ;  /* 0x0000800a07ff75b2 */ /* 0x0004620008000100 */
[----:B------:R2:W1:Y:S01]  /*0800*/  SYNCS.EXCH.64 URZ, [UR7+0xa0], UR4 ;  /* 0x0000a00407ff75b2 */ /* 0x0004620008000100 */
[----:B------:R2:W1:Y:S01]  /*0810*/  SYNCS.EXCH.64 URZ, [UR7+0x88], UR10 ;  /* 0x0000880a07ff75b2 */ /* 0x0004620008000100 */
[----:B------:R2:W1:Y:S02]  /*0820*/  SYNCS.EXCH.64 URZ, [UR7+0xa8], UR4 ;  /* 0x0000a80407ff75b2 */ /* 0x0004640008000100 */
[----:B--2---:R-:W-:Y:S01]  /*0830*/  NOP ;  /* 0x0000000000007918 */ /* 0x004fe20000000000 */
.L_x_10:
[----:B------:R-:W2:Y:S01]  /*0840*/  SHFL.IDX PT, R2, R92, RZ, 0x1f ;  /* 0x00001fff5c027589 */ /* 0x000ea200000e0000 */
[----:B------:R-:W-:Y:S01]  /*0850*/  NOP ;  /* 0x0000000000007918 */ /* 0x000fe20000000000 */
[----:B--2---:R-:W-:-:S13]  /*0860*/  ISETP.NE.AND P0, PT, R2, 0x3, PT ;  /* 0x000000030200780c */ /* 0x004fda0003f05270 */
[----:B------:R-:W-:Y:S05]  /*0870*/  @P0 BRA `(.L_x_11) ;  /* 0x0000000000300947 */ /* 0x000fea0003800000 */
[----:B-1----:R-:W1:Y:S01]  /*0880*/  S2UR UR5, SR_CgaCtaId ;  /* 0x00000000000579c3 */ /* 0x002e620000008800 */
        /* <DEDUP_REMOVED lines=8> */
[----:B-1----:R2:W1:Y:S01]  /*0910*/  SYNCS.EXCH.64 URZ, [UR5+0xb0], UR10 ;  /* 0x0000b00a05ff75b2 */ /* 0x0024620008000100 */
[----:B------:R2:W1:Y:S02]  /*0920*/  SYNCS.EXCH.64 URZ, [UR5+0xb8], UR10 ;  /* 0x0000b80a05ff75b2 */ /* 0x0004640008000100 */
[----:B--2---:R-:W-:Y:S01]  /*0930*/  NOP ;  /* 0x0000000000007918 */ /* 0x004fe20000000000 */
.L_x_11:
[----:B------:R-:W2:Y:S01]  /*0940*/  SHFL.IDX PT, R2, R92, RZ, 0x1f ;  /* 0x00001fff5c027589 */ /* 0x000ea200000e0000 */
[----:B------:R-:W-:Y:S01]  /*0950*/  NOP ;  /* 0x0000000000007918 */ /* 0x000fe20000000000 */
[----:B--2---:R-:W-:-:S13]  /*0960*/  ISETP.NE.AND P0, PT, R2, 0x4, PT ;  /* 0x000000040200780c */ /* 0x004fda0003f05270 */
[----:B------:R-:W-:Y:S05]  /*0970*/  @P0 BRA `(.L_x_12) ;  /* 0x00000000004c0947 */ /* 0x000fea0003800000 */
[----:B-1----:R-:W1:Y:S01]  /*0980*/  S2UR UR5, SR_CgaCtaId ;  /* 0x00000000000579c3 */ /* 0x002e620000008800 */
[----:B------:R-:W-:Y:S01]  /*0990*/  UMOV UR9, 0x100 ;  /* 0x0000010000097882 */ /* 0x000fe20000000000 */
[----:B------:R-:W-:Y:S01]  /*09a0*/  UMOV UR7, 0x400 ;  /* 0x0000040000077882 */ /* 0x000fe20000000000 */
[----:B------:R-:W-:Y:S01]  /*09b0*/  USEL UR9, UR9, 0xe0, UP2 ;  /* 0x000000e009097887 */ /* 0x000fe20009000000 */
[----:B------:R-:W-:Y:S01]  /*09c0*/  UMOV UR4, 0x1 ;  /* 0x0000000100047882 */ /* 0x000fe20000000000 */
[----:B------:R-:W-:Y:S01]  /*09d0*/  ELECT P0, URZ, PT ;  /* 0x0000000000ff782f */ /* 0x000fe20003800000 */
[----:B------:R-:W-:-:S04]  /*09e0*/  UIADD3 UR10, UPT, UPT, -UR4, 0x100000, URZ ;  /* 0x00100000040a7890 */ /* 0x000fc8000fffe1ff */
[----:B------:R-:W-:Y:S02]  /*09f0*/  USHF.L.U32 UR11, UR10, 0xb, URZ ;  /* 0x0000000b0a0b7899 */ /* 0x000fe400080006ff */
[----:B------:R-:W-:Y:S02]  /*0a00*/  USHF.L.U32 UR10, UR10, 0x1, URZ ;  /* 0x000000010a0a7899 */ /* 0x000fe400080006ff */
[----:B------:R-:W-:-:S04]  /*0a10*/  UIADD3 UR12, UPT, UPT, -UR9, 0x100000, URZ ;  /* 0x00100000090c7890 */ /* 0x000fc8000fffe1ff */
[----:B------:R-:W-:Y:S02]  /*0a20*/  USHF.L.U32 UR13, UR12, 0xb, URZ ;  /* 0x0000000b0c0d7899 */ /* 0x000fe400080006ff */
[----:B------:R-:W-:Y:S02]  /*0a30*/  USHF.L.U32 UR12, UR12, 0x1, URZ ;  /* 0x000000010c0c7899 */ /* 0x000fe400080006ff */
[----:B-1----:R-:W-:Y:S01]  /*0a40*/  ULEA UR5, UR5, UR7, 0x18 ;  /* 0x0000000705057291 */ /* 0x002fe2000f8ec0ff */
[----:B------:R-:W1:Y:S11]  /*0a50*/  FENCE.VIEW.ASYNC.S ;  /* 0x00000000000073c6 */ /* 0x000e760000000000 */
[----:B-1----:R2:W1:Y:S01]  /*0a60*/  SYNCS.EXCH.64 URZ, [UR5+0xc0], UR10 ;  /* 0x0000c00a05ff75b2 */ /* 0x0024620008000100 */
[----:B------:R2:W1:Y:S01]  /*0a70*/  SYNCS.EXCH.64 URZ, [UR5+0xd0], UR12 ;  /* 0x0000d00c05ff75b2 */ /* 0x0004620008000100 */
[----:B------:R2:W1:Y:S01]  /*0a80*/  SYNCS.EXCH.64 URZ, [UR5+0xc8], UR10 ;  /* 0x0000c80a05ff75b2 */ /* 0x0004620008000100 */
[----:B------:R2:W1:Y:S02]  /*0a90*/  SYNCS.EXCH.64 URZ, [UR5+0xd8], UR12 ;  /* 0x0000d80c05ff75b2 */ /* 0x0004640008000100 */
[----:B--2---:R-:W-:Y:S01]  /*0aa0*/  NOP ;  /* 0x0000000000007918 */ /* 0x004fe20000000000 */
.L_x_12:
        /* <DEDUP_REMOVED lines=26> */
.L_x_13:
        /* <DEDUP_REMOVED lines=18> */
.L_x_14:
[----:B-1----:R-:W1:Y:S01]  /*0d70*/  S2UR UR5, SR_CTAID.X ;  /* 0x00000000000579c3 */ /* 0x002e620000002500 */
[----:B------:R-:W-:-:S05]  /*0d80*/  CS2R.32 R87, SR_CgaSize ;  /* 0x0000000000577805 */ /* 0x000fca0000008a00 */
[----:B------:R-:W-:-:S05]  /*0d90*/  IMAD R87, R87, -0xa0, RZ ;  /* 0xffffff6057577824 */ /* 0x000fca00078e02ff */
[----:B------:R-:W-:-:S14]  /*0da0*/  R2UR UR9, R87 ;  /* 0x00000000570972ca */ /* 0x000fdc00000e0000 */
[----:B------:R-:W2:Y:S01]  /*0db0*/  LDCU UR9, c[0x0][UR9+0x2b0] ;  /* 0x00005600090977ac */ /* 0x000ea20008000800 */
[----:B------:R-:W-:Y:S01]  /*0dc0*/  NOP ;  /* 0x0000000000007918 */ /* 0x000fe20000000000 */
[----:B------:R-:W-:-:S05]  /*0dd0*/  CS2R.32 R87, SR_CgaSize ;  /* 0x0000000000577805 */ /* 0x000fca0000008a00 */
[----:B------:R-:W-:-:S05]  /*0de0*/  IMAD R87, R87, -0xa0, RZ ;  /* 0xffffff6057577824 */ /* 0x000fca00078e02ff */
[----:B------:R-:W-:-:S14]  /*0df0*/  R2UR UR7, R87 ;  /* 0x00000000570772ca */ /* 0x000fdc00000e0000 */
[----:B------:R-:W3:Y:S01]  /*0e00*/  LDCU UR7, c[0x0][UR7+0x2b4] ;  /* 0x00005680070777ac */ /* 0x000ee20008000800 */
[----:B------:R-:W4:Y:S08]  /*0e10*/  S2UR UR4, SR_CTAID.Y ;  /* 0x00000000000479c3 */ /* 0x000f300000002600 */
[----:B------:R-:W3:Y:S01]  /*0e20*/  LDC R10, c[0x0][0xb24] ;  /* 0x0002c900ff0a7b82 */ /* 0x000ee20000000800 */
[----:B-1----:R-:W-:-:S02]  /*0e30*/  I2FP.F32.U32 R87, UR5 ;  /* 0x0000000500577c45 */ /* 0x002fc40008201000 */
[----:B------:R-:W-:-:S05]  /*0e40*/  CS2R.32 R3, SR_CgaSize ;  /* 0x0000000000037805 */ /* 0x000fca0000008a00 */
[----:B------:R-:W-:-:S06]  /*0e50*/  IMAD R3, R3, -0xa0, RZ ;  /* 0xffffff6003037824 */ /* 0x000fcc00078e02ff */
[----:B------:R-:W1:Y:S01]  /*0e60*/  LDC R3, c[0x0][R3+0x2a0] ;  /* 0x0000a80003037b82 */ /* 0x000e620000000800 */
[----:B------:R-:W-:Y:S01]  /*0e70*/  MOV R15, UR5 ;  /* 0x00000005000f7c02 */ /* 0x000fe20008000f00 */
[----:B--2---:R-:W-:Y:S01]  /*0e80*/  FMUL R87, R87, UR9 ;  /* 0x0000000957577c20 */ /* 0x004fe20008400000 */
[----:B----4-:R-:W-:Y:S02]  /*0e90*/  I2FP.F32.U32 R86, UR4 ;  /* 0x0000000400567c45 */ /* 0x010fe40008201000 */
[----:B------:R-:W-:-:S05]  /*0ea0*/  CS2R.32 R2, SR_CgaSize ;  /* 0x0000000000027805 */ /* 0x000fca0000008a00 */
[----:B------:R-:W-:-:S06]  /*0eb0*/  IMAD R2, R2, -0xa0, RZ ;  /* 0xffffff6002027824 */ /* 0x000fcc00078e02ff */
[----:B------:R-:W2:Y:S01]  /*0ec0*/  LDC R2, c[0x0][R2+0x2a4] ;  /* 0x0000a90002027b82 */ /* 0x000ea20000000800 */
[----:B------:R-:W-:Y:S01]  /*0ed0*/  MOV R14, UR4 ;  /* 0x00000004000e7c02 */ /* 0x000fe20008000f00 */
[----:B------:R-:W4:Y:S01]  /*0ee0*/  F2I.U32.TRUNC.NTZ R87, R87 ;  /* 0x0000005700577305 */ /* 0x000f22000020f000 */
[----:B---3--:R-:W-:-:S05]  /*0ef0*/  FMUL R86, R86, UR7 ;  /* 0x0000000756567c20 */ /* 0x008fca0008400000 */
[----:B------:R-:W-:Y:S01]  /*0f00*/  BAR.SYNC.DEFER_BLOCKING 0x0 ;  /* 0x0000000000007b1d */ /* 0x000fe20000010000 */
[----:B------:R-:W-:-:S05]  /*0f10*/  ISETP.GE.AND P0, PT, R10, 0x1, PT ;  /* 0x000000010a00780c */ /* 0x000fca0003f06270 */
[----:B------:R-:W3:Y:S02]  /*0f20*/  F2I.U32.TRUNC.NTZ R86, R86 ;  /* 0x0000005600567305 */ /* 0x000ee4000020f000 */
[----:B------:R-:W2:Y:S01]  /*0f30*/  S2UR UR36, SR_CTAID.Z ;  /* 0x00000000002479c3 */ /* 0x000ea20000002700 */
[----:B----4-:R-:W-:-:S05]  /*0f40*/  IADD3 R87, PT, PT, -R87, RZ, RZ ;  /* 0x000000ff57577210 */ /* 0x010fca0007ffe1ff */
[----:B-1----:R-:W-:Y:S01]  /*0f50*/  IMAD R87, R3, R87, UR5 ;  /* 0x0000000503577e24 */ /* 0x002fe2000f8e0257 */
[----:B---3--:R-:W-:-:S05]  /*0f60*/  IADD3 R86, PT, PT, -R86, RZ, RZ ;  /* 0x000000ff56567210 */ /* 0x008fca0007ffe1ff */
[----:B--2---:R-:W-:Y:S01]  /*0f70*/  IMAD R86, R2, R86, UR4 ;  /* 0x0000000402567e24 */ /* 0x004fe2000f8e0256 */
[----:B------:R-:W-:Y:S06]  /*0f80*/  @!P0 BRA `(.L_x_15) ;  /* 0x0000000000b88947 */ /* 0x000fec0003800000 */
[----:B------:R-:W1:Y:S01]  /*0f90*/  LDC.64 R4, c[0x0][0xb18] ;  /* 0x0002c600ff047b82 */ /* 0x000e620000000a00 */
[----:B------:R-:W-:-:S07]  /*0fa0*/  ISETP.NE.AND P0, PT, R10, 0x1, PT ;  /* 0x000000010a00780c */ /* 0x000fce0003f05270 */
[----:B------:R-:W2:Y:S08]  /*0fb0*/  LDC R9, c[0x0][0xb0c] ;  /* 0x0002c300ff097b82 */ /* 0x000eb00000000800 */
[----:B------:R-:W3:Y:S08]  /*0fc0*/  LDC R12, c[0x0][0x370] ;  /* 0x0000dc00ff0c7b82 */ /* 0x000ef00000000800 */
[----:B------:R-:W4:Y:S01]  /*0fd0*/  LDC R11, c[0x0][0x374] ;  /* 0x0000dd00ff0b7b82 */ /* 0x000f220000000800 */
[----:B-1----:R-:W-:-:S07]  /*0fe0*/  ISETP.NE.AND P1, PT, R4, 0x1, PT ;  /* 0x000000010400780c */ /* 0x002fce0003f25270 */
[----:B------:R-:W3:Y:S01]  /*0ff0*/  LDC.64 R6, c[0x0][0xb10] ;  /* 0x0002c400ff067b82 */ /* 0x000ee20000000a00 */
[----:B--2---:R-:W-:-:S07]  /*1000*/  ISETP.NE.AND P2, PT, R9, 0x1, PT ;  /* 0x000000010900780c */ /* 0x004fce0003f45270 */
[----:B------:R-:W1:Y:S08]  /*1010*/  LDC R8, c[0x0][0xb20] ;  /* 0x0002c800ff087b82 */ /* 0x000e700000000800 */
[----:B------:R-:W2:Y:S01]  /*1020*/  LDC.64 R2, c[0x0][0xb28] ;  /* 0x0002ca00ff027b82 */ /* 0x000ea20000000a00 */
[----:B----4-:R-:W-:-:S04]  /*1030*/  IMAD.HI.U32 R13, R11, R5, RZ ;  /* 0x000000050b0d7227 */ /* 0x010fc800078e00ff */
[----:B------:R-:W-:-:S04]  /*1040*/  IMAD.HI.U32 R5, R14, R5, RZ ;  /* 0x000000050e057227 */ /* 0x000fc800078e00ff */
[----:B---3--:R-:W-:-:S05]  /*1050*/  IMAD.HI.U32 R16, R12, R6, RZ ;  /* 0x000000060c107227 */ /* 0x008fca00078e00ff */
[-C--:B------:R-:W-:Y:S01]  /*1060*/  @P2 SHF.R.U32.HI R12, RZ, R7.reuse, R16 ;  /* 0x00000007ff0c2219 */ /* 0x080fe20000011610 */
[----:B------:R-:W-:Y:S01]  /*1070*/  IMAD.HI.U32 R16, R15, R6, RZ ;  /* 0x000000060f107227 */ /* 0x000fe200078e00ff */
[-C--:B-1----:R-:W-:Y:S02]  /*1080*/  @P1 SHF.R.U32.HI R11, RZ, R8.reuse, R13 ;  /* 0x00000008ff0b1219 */ /* 0x082fe4000001160d */
[----:B------:R-:W-:Y:S02]  /*1090*/  SHF.R.U32.HI R5, RZ, R8, R5 ;  /* 0x00000008ff057219 */ /* 0x000fe40000011605 */
[----:B------:R-:W-:Y:S02]  /*10a0*/  SHF.R.U32.HI R16, RZ, R7, R16 ;  /* 0x00000007ff107219 */ /* 0x000fe40000011610 */
[----:B------:R-:W-:Y:S01]  /*10b0*/  SEL R5, R14, R5, !P1 ;  /* 0x000000050e057207 */ /* 0x000fe20004800000 */
[----:B--2---:R-:W-:Y:S01]  /*10c0*/  IMAD.HI.U32 R13, R11, R2, RZ ;  /* 0x000000020b0d7227 */ /* 0x004fe200078e00ff */
[----:B------:R-:W-:-:S03]  /*10d0*/  SEL R16, R15, R16, !P2 ;  /* 0x000000100f107207 */ /* 0x000fc60005000000 */
[----:B------:R-:W-:Y:S01]  /*10e0*/  IMAD.HI.U32 R6, R12, R2, RZ ;  /* 0x000000020c067227 */ /* 0x000fe200078e00ff */
[----:B------:R-:W-:-:S04]  /*10f0*/  @P0 SHF.R.U32.HI R11, RZ, R3, R13 ;  /* 0x00000003ff0b0219 */ /* 0x000fc8000001160d */
[----:B------:R-:W-:Y:S01]  /*1100*/  @P0 SHF.R.U32.HI R12, RZ, R3, R6 ;  /* 0x00000003ff0c0219 */ /* 0x000fe20000011606 */
[----:B------:R-:W-:-:S04]  /*1110*/  IMAD R11, R11, R10, RZ ;  /* 0x0000000a0b0b7224 */ /* 0x000fc800078e02ff */
[----:B------:R-:W-:Y:S01]  /*1120*/  IMAD R6, R12, R10, RZ ;  /* 0x0000000a0c067224 */ /* 0x000fe200078e02ff */
[----:B------:R-:W-:-:S04]  /*1130*/  ISETP.GE.AND P1, PT, R5, R11, PT ;  /* 0x0000000b0500720c */ /* 0x000fc80003f26270 */
[----:B------:R-:W-:Y:S01]  /*1140*/  ISETP.GE.OR P1, PT, R16, R6, P1 ;  /* 0x000000061000720c */ /* 0x000fe20000f26670 */
[----:B------:R-:W-:-:S05]  /*1150*/  IMAD.HI.U32 R6, R5, R2, RZ ;  /* 0x0000000205067227 */ /* 0x000fca00078e00ff */
[----:B------:R-:W-:-:S04]  /*1160*/  SHF.R.U32.HI R6, RZ, R3, R6 ;  /* 0x00000003ff067219 */ /* 0x000fc80000011606 */
[----:B------:R-:W-:-:S03]  /*1170*/  SEL R6, R5, R6, !P0 ;  /* 0x0000000605067207 */ /* 0x000fc60004000000 */
[----:B------:R-:W-:Y:S01]  /*1180*/  @!P1 IMAD.HI.U32 R7, R16, R2, RZ ;  /* 0x0000000210079227 */ /* 0x000fe200078e00ff */
[----:B------:R-:W-:-:S04]  /*1190*/  IADD3 R2, PT, PT, -R6, RZ, RZ ;  /* 0x000000ff06027210 */ /* 0x000fc80007ffe1ff */
[----:B------:R-:W-:Y:S01]  /*11a0*/  @!P1 SHF.R.U32.HI R3, RZ, R3, R7 ;  /* 0x00000003ff039219 */ /* 0x000fe20000011607 */
[----:B------:R-:W-:Y:S01]  /*11b0*/  IMAD R2, R10, R2, R5 ;  /* 0x000000020a027224 */ /* 0x000fe200078e0205 */
[----:B------:R-:W-:Y:S02]  /*11c0*/  IADD3 R7, PT, PT, -R5, RZ, RZ ;  /* 0x000000ff05077210 */ /* 0x000fe40007ffe1ff */
[----:B------:R-:W-:-:S03]  /*11d0*/  @!P1 SEL R3, R16, R3, !P0 ;  /* 0x0000000310039207 */ /* 0x000fc60004000000 */
[----:B------:R-:W-:Y:S02]  /*11e0*/  IMAD R7, R4, R7, R14 ;  /* 0x0000000704077224 */ /* 0x000fe400078e020e */
[--C-:B------:R-:W-:Y:S02]  /*11f0*/  @!P1 IMAD.IADD R6, R6, 0x1, -R3.reuse ;  /* 0x0000000106069824 */ /* 0x100fe400078e0a03 */
[----:B------:R-:W-:Y:S01]  /*1200*/  @!P1 IMAD R3, R2, R12, R3 ;  /* 0x0000000c02039224 */ /* 0x000fe200078e0203 */
[----:B------:R-:W-:Y:S01]  /*1210*/  IADD3 R2, PT, PT, -R16, RZ, RZ ;  /* 0x000000ff10027210 */ /* 0x000fe20007ffe1ff */
[----:B------:R-:W-:Y:S02]  /*1220*/  @!P1 IMAD R5, R6, R10, R16 ;  /* 0x0000000a06059224 */ /* 0x000fe400078e0210 */
[----:B------:R-:W-:Y:S02]  /*1230*/  @!P1 IMAD.MOV.U32 R16, RZ, RZ, R3 ;  /* 0x000000ffff109224 */ /* 0x000fe400078e0003 */
[----:B------:R-:W-:-:S02]  /*1240*/  IMAD R2, R9, R2, R15 ;  /* 0x0000000209027224 */ /* 0x000fc400078e020f */
[----:B------:R-:W-:Y:S02]  /*1250*/  IMAD R14, R5, R4, R7 ;  /* 0x00000004050e7224 */ /* 0x000fe400078e0207 */
[----:B------:R-:W-:Y:S02]  /*1260*/  IMAD R15, R16, R9, R2 ;  /* 0x00000009100f7224 */ /* 0x000fe400078e0202 */
.L_x_15:
[----:B------:R-:W1:Y:S01]  /*1270*/  LDCU UR4, c[0x0][0xb30] ;  /* 0x00016600ff0477ac */ /* 0x000e620008000800 */
[----:B------:R-:W2:Y:S08]  /*1280*/  S2UR UR37, SR_CgaCtaId ;  /* 0x00000000002579c3 */ /* 0x000eb00000008800 */
[----:B------:R-:W3:Y:S01]  /*1290*/  LDC R40, c[0x0][0xb24] ;  /* 0x0002c900ff287b82 */ /* 0x000ee20000000800 */
[----:B-1----:R-:W-:-:S09]  /*12a0*/  UISETP.NE.AND UP1, UPT, UR4, 0x1, UPT ;  /* 0x000000010400788c */ /* 0x002fd2000bf25270 */
[----:B--2---:R-:W-:Y:S05]  /*12b0*/  BRA.U UP1, `(.L_x_16) ;  /* 0x0000000101407547 */ /* 0x004fea000b800000 */
[----:B------:R-:W1:Y:S08]  /*12c0*/  LDC.64 R4, c[0x0][0xb10] ;  /* 0x0002c400ff047b82 */ /* 0x000e700000000a00 */
[----:B------:R-:W2:Y:S08]  /*12d0*/  LDC.64 R2, c[0x0][0xb18] ;  /* 0x0002c600ff027b82 */ /* 0x000eb00000000a00 */
[----:B------:R-:W4:Y:S08]  /*12e0*/  LDC R6, c[0x0][0xb20] ;  /* 0x0002c800ff067b82 */ /* 0x000f300000000800 */
[----:B------:R-:W3:Y:S01]  /*12f0*/  LDC R7, c[0x0][0xb0c] ;  /* 0x0002c300ff077b82 */ /* 0x000ee20000000800 */
[----:B-1----:R-:W-:-:S05]  /*1300*/  IMAD.HI.U32 R4, R15, R4, RZ ;  /* 0x000000040f047227 */ /* 0x002fca00078e00ff */
[----:B------:R-:W-:Y:S01]  /*1310*/  SHF.R.U32.HI R4, RZ, R5, R4 ;  /* 0x00000005ff047219 */ /* 0x000fe20000011604 */
[----:B--2---:R-:W-:Y:S01]  /*1320*/  IMAD.HI.U32 R3, R14, R3, RZ ;  /* 0x000000030e037227 */ /* 0x004fe200078e00ff */
[----:B------:R-:W-:-:S04]  /*1330*/  ISETP.NE.AND P0, PT, R2, 0x1, PT ;  /* 0x000000010200780c */ /* 0x000fc80003f05270 */
[----:B----4-:R-:W-:-:S04]  /*1340*/  SHF.R.U32.HI R3, RZ, R6, R3 ;  /* 0x00000006ff037219 */ /* 0x010fc80000011603 */
[----:B------:R-:W-:Y:S02]  /*1350*/  SEL R3, R14, R3, !P0 ;  /* 0x000000030e037207 */ /* 0x000fe40004000000 */
[----:B---3--:R-:W-:-:S04]  /*1360*/  ISETP.NE.AND P1, PT, R7, 0x1, PT ;  /* 0x000000010700780c */ /* 0x008fc80003f25270 */
[----:B------:R-:W-:-:S05]  /*1370*/  SEL R4, R15, R4, !P1 ;  /* 0x000000040f047207 */ /* 0x000fca0004800000 */
[----:B------:R-:W-:Y:S02]  /*1380*/  IMAD.IADD R5, R3, 0x1, -R4 ;  /* 0x0000000103057824 */ /* 0x000fe400078e0a04 */
[----:B------:R-:W-:Y:S02]  /*1390*/  IMAD.IADD R3, R4, 0x1, -R3 ;  /* 0x0000000104037824 */ /* 0x000fe400078e0a03 */
[----:B------:R-:W-:Y:S02]  /*13a0*/  IMAD R15, R5, R7, R15 ;  /* 0x00000007050f7224 */ /* 0x000fe400078e020f */
[----:B------:R-:W-:-:S07]  /*13b0*/  IMAD R14, R3, R2, R14 ;  /* 0x00000002030e7224 */ /* 0x000fce00078e020e */
.L_x_16:
[----:B------:R-:W-:Y:S01]  /*13c0*/  BAR.SYNC.DEFER_BLOCKING 0x0 ;  /* 0x0000000000007b1d */ /* 0x000fe20000010000 */
[----:B------:R-:W-:Y:S01]  /*13d0*/  UISETP.NE.AND UP1, UPT, UR8, 0x2, UPT ;  /* 0x000000020800788c */ /* 0x000fe2000bf25270 */
[----:B------:R-:W-:Y:S02]  /*13e0*/  ISETP.NE.OR P5, PT, R0, 0x2, !P5 ;  /* 0x000000020000780c */ /* 0x000fe40006fa5670 */
[----:B------:R-:W-:-:S06]  /*13f0*/  LOP3.LUT R2, R101, 0x1f, RZ, 0xc0, !PT ;  /* 0x0000001f65027812 */ /* 0x000fcc00078ec0ff */
[----:B------:R-:W-:Y:S05]  /*1400*/  BRA.U UP1, `(.L_x_17) ;  /* 0x0000001101c07547 */ /* 0x000fea000b800000 */
[----:B------:R-:W1:Y:S01]  /*1410*/  LDCU UR13, c[0x0][0x38c] ;  /* 0x00007180ff0d77ac */ /* 0x000e620008000800 */
[----:B------:R-:W2:Y:S01]  /*1420*/  LDC R8, c[0x0][0x370] ;  /* 0x0000dc00ff087b82 */ /* 0x000ea20000000800 */
[----:B------:R-:W-:Y:S01]  /*1430*/  PLOP3.LUT P1, PT, PT, PT, UP2, 0x80, 0x8 ;  /* 0x000000000008781c */ /* 0x000fe20003f2f028 */
[----:B------:R-:W-:Y:S01]  /*1440*/  IMAD.MOV.U32 R17, RZ, RZ, 0x1 ;  /* 0x00000001ff117424 */ /* 0x000fe200078e00ff */
[----:B------:R-:W-:Y:S01]  /*1450*/  ISETP.EQ.OR P4, PT, R2, RZ, P5 ;  /* 0x000000ff0200720c */ /* 0x000fe20002f82670 */
[----:B------:R-:W-:Y:S01]  /*1460*/  IMAD.MOV.U32 R16, RZ, RZ, RZ ;  /* 0x000000ffff107224 */ /* 0x000fe200078e00ff */
[----:B------:R-:W-:Y:S02]  /*1470*/  PLOP3.LUT P1, PT, P1, PT, PT, 0x8, 0x80 ;  /* 0x000000000080781c */ /* 0x000fe40000f2e170 */
[----:B------:R-:W-:Y:S01]  /*1480*/  CS2R R12, SRZ ;  /* 0x00000000000c7805 */ /* 0x000fe2000001ff00 */
[----:B------:R-:W-:Y:S01]  /*1490*/  IMAD.MOV.U32 R11, RZ, RZ, 0x1 ;  /* 0x00000001ff0b7424 */ /* 0x000fe200078e00ff */
[----:B------:R-:W4:Y:S01]  /*14a0*/  LDC R0, c[0x0][0x374] ;  /* 0x0000dd00ff007b82 */ /* 0x000f220000000800 */
[----:B------:R-:W2:Y:S01]  /*14b0*/  LDCU.64 UR22, c[0x0][0x348] ;  /* 0x00006900ff1677ac */ /* 0x000ea20008000a00 */
[----:B------:R-:W-:Y:S01]  /*14c0*/  UMOV UR6, URZ ;  /* 0x000000ff00067c82 */ /* 0x000fe20008000000 */
[----:B-1----:R-:W-:-:S04]  /*14d0*/  UIADD3 UR5, UPT, UPT, UR13, 0x1f, URZ ;  /* 0x0000001f0d057890 */ /* 0x002fc8000fffe0ff */
[----:B------:R-:W-:-:S04]  /*14e0*/  USHF.R.S32.HI UR4, URZ, 0x1f, UR5 ;  /* 0x0000001fff047899 */ /* 0x000fc80008011405 */
[----:B------:R-:W-:-:S04]  /*14f0*/  ULEA.HI UR4, UR4, UR5, URZ, 0x5 ;  /* 0x0000000504047291 */ /* 0x000fc8000f8f28ff */
[----:B------:R-:W-:Y:S02]  /*1500*/  USHF.R.S32.HI UR15, URZ, 0x5, UR4 ;  /* 0x00000005ff0f7899 */ /* 0x000fe40008011404 */
[----:B------:R-:W-:Y:S02]  /*1510*/  UIADD3 UR4, UPT, UPT, UR13, -0x1, URZ ;  /* 0xffffffff0d047890 */ /* 0x000fe4000fffe0ff */
[----:B------:R-:W-:Y:S02]  /*1520*/  UISETP.LT.U32.AND UP0, UPT, UR15, 0x7, UPT ;  /* 0x000000070f00788c */ /* 0x000fe4000bf01070 */
[----:B------:R-:W-:Y:S02]  /*1530*/  UISETP.GE.U32.AND UP1, UPT, UR4, -0x3f, UPT ;  /* 0xffffffc10400788c */ /* 0x000fe4000bf26070 */
[----:B------:R-:W-:Y:S02]  /*1540*/  USEL UR14, UR15, 0x7, UP0 ;  /* 0x000000070f0e7887 */ /* 0x000fe40008000000 */
[----:B------:R-:W-:-:S02]  /*1550*/  UIADD3 UR13, UPT, UPT, UR13, 0x3e, URZ ;  /* 0x0000003e0d0d7890 */ /* 0x000fc4000fffe0ff */
[----:B------:R-:W-:Y:S02]  /*1560*/  UIADD3 UR5, UPT, UPT, UR14, -0x1, URZ ;  /* 0xffffffff0e057890 */ /* 0x000fe4000fffe0ff */
[----:B------:R-:W-:-:S03]  /*1570*/  UIADD3 UR7, UPT, UPT, UR15, -UR14, URZ ;  /* 0x8000000e0f077290 */ /* 0x000fc6000fffe0ff */
[----:B------:R-:W-:-:S04]  /*1580*/  @UP1 UIADD3 UR5, UPT, UPT, UR14, URZ, URZ ;  /* 0x000000ff0e051290 */ /* 0x000fc8000fffe0ff */
[----:B--2---:R-:W-:-:S12]  /*1590*/  UIADD3 UR5, UPT, UPT, UR5, 0x1, URZ ;  /* 0x0000000105057890 */ /* 0x004fd8000fffe0ff */
.L_x_35:
[----:B------:R-:W-:Y:S01]  /*15a0*/  UISETP.NE.AND UP0, UPT, UR37, URZ, UPT ;  /* 0x000000ff2500728c */ /* 0x000fe2000bf05270 */
[----:B------:R-:W1:Y:S08]  /*15b0*/  S2UR UR37, SR_CgaCtaId ;  /* 0x00000000002579c3 */ /* 0x000e700000008800 */
[----:B------:R-:W-:Y:S05]  /*15c0*/  BRA.U UP0, `(.L_x_18) ;  /* 0x0000000100347547 */ /* 0x000fea000b800000 */
[----:B------:R-:W2:Y:S01]  /*15d0*/  S2R R2, SR_CgaCtaId ;  /* 0x0000000000027919 */ /* 0x000ea20000008800 */
[----:B------:R-:W-:-:S04]  /*15e0*/  MOV R3, 0x400 ;  /* 0x0000040000037802 */ /* 0x000fc80000000f00 */
[----:B--2---:R-:W-:Y:S02]  /*15f0*/  LEA R2, R2, R3, 0x18 ;  /* 0x0000000302027211 */ /* 0x004fe400078ec0ff */
[----:B------:R-:W-:-:S03]  /*1600*/  SHF.L.U32 R3, R11, 0x1f, RZ ;  /* 0x0000001f0b037819 */ /* 0x000fc600000006ff */
[----:B------:R-:W-:-:S04]  /*1610*/  IMAD R2, R12, 0x8, R2 ;  /* 0x000000080c027824 */ /* 0x000fc800078e0202 */
[----:B------:R-:W2:Y:S02]  /*1620*/  SYNCS.PHASECHK.TRANS64.TRYWAIT P0, [R2+URZ+0x130], R3 ;  /* 0x00013003020075a7 */ /* 0x000ea400080011ff */
[----:B--2---:R-:W-:Y:S05]  /*1630*/  @!P0 BRA `(.L_x_19) ;  /* 0x0000007400e08947 */ /* 0x004fea0003800000 */
.L_x_134:
[----:B------:R-:W-:Y:S01]  /*1640*/  VIADD R12, R12, 0x1 ;  /* 0x000000010c0c7836 */ /* 0x000fe20000000000 */
[----:B------:R2:W-:Y:S04]  /*1650*/  SYNCS.ARRIVE.TRANS64.A1T0 RZ, [R2+URZ+0x120], RZ ;  /* 0x000120ff02ff79a7 */ /* 0x0005e800081000ff */
[----:B------:R-:W-:-:S04]  /*1660*/  ISETP.NE.AND P0, PT, R12, 0x2, PT ;  /* 0x000000020c00780c */ /* 0x000fc80003f05270 */
[----:B------:R-:W-:Y:S02]  /*1670*/  SEL R12, R12, RZ, P0 ;  /* 0x000000ff0c0c7207 */ /* 0x000fe40000000000 */
[----:B--2---:R-:W-:-:S04]  /*1680*/  SEL R2, RZ, 0x1, P0 ;  /* 0x00000001ff027807 */ /* 0x004fc80000000000 */
[----:B------:R-:W-:-:S07]  /*1690*/  LOP3.LUT R11, R11, R2, RZ, 0x3c, !PT ;  /* 0x000000020b0b7212 */ /* 0x000fce00078e3cff */
.L_x_18:
[----:B------:R-:W-:Y:S01]  /*16a0*/  UMOV UR4, 0x400 ;  /* 0x0000040000047882 */ /* 0x000fe20000000000 */
[----:B------:R-:W-:Y:S01]  /*16b0*/  SHF.L.U32 R2, R17, 0x1f, RZ ;  /* 0x0000001f11027819 */ /* 0x000fe200000006ff */
[----:B-1----:R-:W-:Y:S01]  /*16c0*/  ULEA UR4, UR37, UR4, 0x18 ;  /* 0x0000000425047291 */ /* 0x002fe2000f8ec0ff */
[----:B------:R-:W-:Y:S01]  /*16d0*/  R2UR UR35, R15 ;  /* 0x000000000f2372ca */ /* 0x000fe200000e0000 */
[----:B------:R-:W-:Y:S01]  /*16e0*/  UISETP.GE.U32.AND UP0, UPT, UR13, 0x3f, UPT ;  /* 0x0000003f0d00788c */ /* 0x000fe2000bf06070 */
[----:B------:R-:W-:Y:S01]  /*16f0*/  R2UR UR11, R14 ;  /* 0x000000000e0b72ca */ /* 0x000fe200000e0000 */
[----:B------:R-:W-:Y:S01]  /*1700*/  ULEA UR8, UR6, UR4, 0x3 ;  /* 0x0000000406087291 */ /* 0x000fe2000f8e18ff */
[----:B------:R-:W-:-:S08]  /*1710*/  UMOV UR24, URZ ;  /* 0x000000ff00187c82 */ /* 0x000fd00008000000 */
[----:B------:R1:W2:Y:S01]  /*1720*/  SYNCS.PHASECHK.TRANS64.TRYWAIT P0, [UR8+0x38], R2 ;  /* 0x00003802ff0075a7 */ /* 0x0002a20008001108 */
[----:B------:R-:W-:Y:S02]  /*1730*/  USHF.L.U32 UR35, UR35, 0x7, URZ ;  /* 0x0000000723237899 */ /* 0x000fe400080006ff */
[----:B------:R-:W-:Y:S01]  /*1740*/  USHF.L.U32 UR11, UR11, 0x7, URZ ;  /* 0x000000070b0b7899 */ /* 0x000fe200080006ff */
[----:B------:R-:W-:Y:S11]  /*1750*/  BRA.U !UP0, `(.L_x_20) ;  /* 0x0000000108a47547 */ /* 0x000ff6000b800000 */
[----:B------:R-:W-:Y:S01]  /*1760*/  UMOV UR16, URZ ;  /* 0x000000ff00107c82 */ /* 0x000fe20008000000 */
[----:B------:R-:W-:-:S05]  /*1770*/  UMOV UR17, UR6 ;  /* 0x0000000600117c82 */ /* 0x000fca0008000000 */
.L_x_25:
[----:B-1----:R-:W-:Y:S01]  /*1780*/  ULEA UR33, UR17, UR4, 0x3 ;  /* 0x0000000411217291 */ /* 0x002fe2000f8e18ff */
[----:B--2---:R-:W-:Y:S01]  /*1790*/  @!P5 MOV R3, 0x4000 ;  /* 0x000040000003d802 */ /* 0x004fe20000000f00 */
[----:B--2---:R-:W-:Y:S10]  /*17a0*/  @P0 BRA `(.L_x_21) ;  /* 0x00000000000c0947 */ /* 0x004ff40003800000 */
[----:B------:R-:W-:-:S04]  /*17b0*/  SHF.L.U32 R4, R17, 0x1f, RZ ;  /* 0x0000001f11047819 */ /* 0x000fc800000006ff */
[----:B------:R-:W2:Y:S02]  /*17c0*/  SYNCS.PHASECHK.TRANS64.TRYWAIT P0, [UR33+0x38], R4 ;  /* 0x00003804ff0075a7 */ /* 0x000ea40008001121 */
[----:B--2---:R-:W-:Y:S05]  /*17d0*/  @!P0 BRA `(.L_x_22) ;  /* 0x00000074008c8947 */ /* 0x004fea0003800000 */
.L_x_21:
[----:B------:R2:W-:Y:S01]  /*17e0*/  @!P5 SYNCS.ARRIVE.TRANS64 RZ, [UR33], R3 ;  /* 0x00000003ffffd9a7 */ /* 0x0005e20008000021 */
[----:B------:R-:W-:Y:S04]  /*17f0*/  BSSY.RECONVERGENT B0, `(.L_x_23) ;  /* 0x0000003000007945 */ /* 0x000fe80003800200 */
[----:B------:R-:W-:Y:S05]  /*1800*/  @P4 BRA `(.L_x_24) ;  /* 0x0000000000044947 */ /* 0x000fea0003800000 */
[----:B------:R-:W-:Y:S05]  /*1810*/  BPT.TRAP 0x1 ;  /* 0x000000040000795c */ /* 0x000fea0000300000 */
.L_x_24:
[----:B------:R-:W-:Y:S05]  /*1820*/  BSYNC.RECONVERGENT B0 ;  /* 0x0000000000007941 */ /* 0x000fea0003800200 */
.L_x_23:
[----:B------:R-:W-:Y:S02]  /*1830*/  UIADD3 UR6, UPT, UPT, UR17, 0x1, URZ ;  /* 0x0000000111067890 */ /* 0x000fe4000fffe0ff */
[----:B------:R-:W-:Y:S02]  /*1840*/  UIADD3 UR26, UP1, UPT, UR22, 0x80, URZ ;  /* 0x00000080161a7890 */ /* 0x000fe4000ff3e0ff */
[----:B------:R-:W-:Y:S02]  /*1850*/  UISETP.NE.AND UP0, UPT, UR6, 0x7, UPT ;  /* 0x000000070600788c */ /* 0x000fe4000bf05270 */
[----:B------:R-:W-:Y:S02]  /*1860*/  USHF.L.U32 UR34, UR16, 0x5, URZ ;  /* 0x0000000510227899 */ /* 0x000fe400080006ff */
[----:B------:R-:W-:Y:S02]  /*1870*/  USEL UR9, URZ, 0x1, UP0 ;  /* 0x00000001ff097887 */ /* 0x000fe40008000000 */
[----:B------:R-:W-:-:S02]  /*1880*/  USEL UR6, UR6, URZ, UP0 ;  /* 0x000000ff06067287 */ /* 0x000fc40008000000 */
[----:B------:R-:W-:Y:S02]  /*1890*/  UIADD3 UR20, UP0, UPT, UR22, 0x180, URZ ;  /* 0x0000018016147890 */ /* 0x000fe4000ff1e0ff */
[----:B------:R-:W-:Y:S01]  /*18a0*/  ULEA UR8, UR6, UR4, 0x3 ;  /* 0x0000000406087291 */ /* 0x000fe2000f8e18ff */
[----:B------:R-:W-:Y:S01]  /*18b0*/  LOP3.LUT R17, R17, UR9, RZ, 0x3c, !PT ;  /* 0x0000000911117c12 */ /* 0x000fe2000f8e3cff */
[----:B------:R-:W-:Y:S02]  /*18c0*/  UIADD3.X UR27, UPT, UPT, URZ, UR23, URZ, UP1, !UPT ;  /* 0x00000017ff1b7290 */ /* 0x000fe40008ffe4ff */
[----:B------:R-:W-:Y:S01]  /*18d0*/  UIADD3.X UR21, UPT, UPT, URZ, UR23, URZ, UP0, !UPT ;  /* 0x00000017ff157290 */ /* 0x000fe200087fe4ff */
[----:B-1----:R-:W-:Y:S01]  /*18e0*/  SHF.L.U32 R2, R17, 0x1f, RZ ;  /* 0x0000001f11027819 */ /* 0x002fe200000006ff */
[----:B------:R-:W-:Y:S01]  /*18f0*/  UMOV UR18, 0x0 ;  /* 0x0000000000127882 */ /* 0x000fe20000000000 */
[----:B------:R-:W-:Y:S01]  /*1900*/  UMOV UR19, 0x10000000 ;  /* 0x1000000000137882 */ /* 0x000fe20000000000 */
[----:B------:R-:W-:Y:S01]  /*1910*/  UMOV UR12, UR36 ;  /* 0x00000024000c7c82 */ /* 0x000fe20008000000 */
[----:B------:R1:W1:Y:S01]  /*1920*/  SYNCS.PHASECHK.TRANS64.TRYWAIT P0, [UR8+0x38], R2 ;  /* 0x00003802ff0075a7 */ /* 0x0002620008001108 */
[----:B------:R-:W-:Y:S01]  /*1930*/  ULEA UR8, UR17, UR4, 0xd ;  /* 0x0000000411087291 */ /* 0x000fe2000f8e68ff */
[----:B------:R-:W-:Y:S01]  /*1940*/  UMOV UR9, UR33 ;  /* 0x0000002100097c82 */ /* 0x000fe20008000000 */
[----:B------:R-:W-:-:S02]  /*1950*/  UMOV UR10, UR34 ;  /* 0x00000022000a7c82 */ /* 0x000fc40008000000 */
[----:B------:R-:W-:Y:S02]  /*1960*/  UIADD3 UR32, UPT, UPT, UR8, 0x8400, URZ ;  /* 0x0000840008207890 */ /* 0x000fe4000fffe0ff */
[----:B------:R-:W-:Y:S02]  /*1970*/  UIADD3 UR8, UPT, UPT, UR8, 0x16400, URZ ;  /* 0x0001640008087890 */ /* 0x000fe4000fffe0ff */
[----:B------:R-:W-:Y:S01]  /*1980*/  UIADD3 UR16, UPT, UPT, UR16, 0x1, URZ ;  /* 0x0000000110107890 */ /* 0x000fe2000fffe0ff */
[----:B------:R-:W-:Y:S01]  /*1990*/  UMOV UR24, UR5 ;  /* 0x0000000500187c82 */ /* 0x000fe20008000000 */
[----:B------:R-:W-:Y:S02]  /*19a0*/  UMOV UR17, UR6 ;  /* 0x0000000600117c82 */ /* 0x000fe40008000000 */
[----:B------:R-:W-:Y:S01]  /*19b0*/  UISETP.NE.AND UP0, UPT, UR16, UR5, UPT ;  /* 0x000000051000728c */ /* 0x000fe2000bf05270 */
[----:B------:R1:W-:Y:S02]  /*19c0*/  UTMALDG.3D [UR32], [UR26], desc[UR18] ;  /* 0x000012201a0075b4 */ /* 0x0003e40008011000 */
[----:B------:R1:W-:Y:S06]  /*19d0*/  UTMALDG.3D [UR8], [UR20], desc[UR18] ;  /* 0x00001208140075b4 */ /* 0x0003ec0008011000 */
[----:B------:R-:W-:Y:S05]  /*19e0*/  BRA.U UP0, `(.L_x_25) ;  /* 0xfffffffd00647547 */ /* 0x000fea000b83ffff */
.L_x_20:
[----:B-1----:R-:W-:Y:S01]  /*19f0*/  ULEA UR8, UR6, UR4, 0x3 ;  /* 0x0000000406087291 */ /* 0x002fe2000f8e18ff */
[----:B------:R-:W-:Y:S01]  /*1a00*/  SHF.L.U32 R2, R17, 0x1f, RZ ;  /* 0x0000001f11027819 */ /* 0x000fe200000006ff */
[----:B------:R-:W-:Y:S01]  /*1a10*/  @!P1 SYNCS.ARRIVE.TRANS64.A1T0 RZ, [UR4+0xb8], RZ ;  /* 0x0000b8ffffff99a7 */ /* 0x000fe20008100004 */
[----:B------:R-:W-:-:S06]  /*1a20*/  UISETP.GT.AND UP0, UPT, UR15, UR14, UPT ;  /* 0x0000000e0f00728c */ /* 0x000fcc000bf04270 */
[----:B--2---:R1:W2:Y:S03]  /*1a30*/  SYNCS.PHASECHK.TRANS64.TRYWAIT P0, [UR8+0x38], R2 ;  /* 0x00003802ff0075a7 */ /* 0x0042a60008001108 */
[----:B------:R-:W-:Y:S05]  /*1a40*/  BRA.U !UP0, `(.L_x_26) ;  /* 0x0000000108a87547 */ /* 0x000fea000b800000 */
[----:B------:R-:W-:Y:S01]  /*1a50*/  UIADD3 UR21, UPT, UPT, UR7, UR24, URZ ;  /* 0x0000001807157290 */ /* 0x000fe2000fffe0ff */
[----:B------:R-:W-:-:S11]  /*1a60*/  UMOV UR25, UR6 ;  /* 0x0000000600197c82 */ /* 0x000fd60008000000 */
.L_x_31:
[----:B-1----:R-:W-:Y:S01]  /*1a70*/  ULEA UR17, UR25, UR4, 0x3 ;  /* 0x0000000419117291 */ /* 0x002fe2000f8e18ff */
[----:B--2---:R-:W-:Y:S01]  /*1a80*/  @!P5 MOV R3, 0x4000 ;  /* 0x000040000003d802 */ /* 0x004fe20000000f00 */
[----:B--2---:R-:W-:Y:S10]  /*1a90*/  @P0 BRA `(.L_x_27) ;  /* 0x00000000000c0947 */ /* 0x004ff40003800000 */
[----:B------:R-:W-:-:S04]  /*1aa0*/  SHF.L.U32 R4, R17, 0x1f, RZ ;  /* 0x0000001f11047819 */ /* 0x000fc800000006ff */
[----:B------:R-:W2:Y:S02]  /*1ab0*/  SYNCS.PHASECHK.TRANS64.TRYWAIT P0, [UR17+0x38], R4 ;  /* 0x00003804ff0075a7 */ /* 0x000ea40008001111 */
[----:B--2---:R-:W-:Y:S05]  /*1ac0*/  @!P0 BRA `(.L_x_28) ;  /* 0x0000007000e88947 */ /* 0x004fea0003800000 */
.L_x_27:
[----:B------:R2:W-:Y:S01]  /*1ad0*/  @!P5 SYNCS.ARRIVE.TRANS64 RZ, [UR17], R3 ;  /* 0x00000003ffffd9a7 */ /* 0x0005e20008000011 */
[----:B------:R-:W-:Y:S04]  /*1ae0*/  BSSY.RECONVERGENT B0, `(.L_x_29) ;  /* 0x0000003000007945 */ /* 0x000fe80003800200 */
[----:B------:R-:W-:Y:S05]  /*1af0*/  @P4 BRA `(.L_x_30) ;  /* 0x0000000000044947 */ /* 0x000fea0003800000 */
[----:B------:R-:W-:Y:S05]  /*1b00*/  BPT.TRAP 0x1 ;  /* 0x000000040000795c */ /* 0x000fea0000300000 */
.L_x_30:
[----:B------:R-:W-:Y:S05]  /*1b10*/  BSYNC.RECONVERGENT B0 ;  /* 0x0000000000007941 */ /* 0x000fea0003800200 */
.L_x_29:
        /* <DEDUP_REMOVED lines=20> */
[----:B------:R-:W-:Y:S01]  /*1c60*/  UIADD3 UR8, UPT, UPT, UR8, 0x16400, URZ ;  /* 0x0001640008087890 */ /* 0x000fe2000fffe0ff */
[----:B------:R-:W-:Y:S01]  /*1c70*/  UMOV UR9, UR17 ;  /* 0x0000001100097c82 */ /* 0x000fe20008000000 */
[----:B------:R-:W-:Y:S01]  /*1c80*/  UMOV UR10, UR18 ;  /* 0x00000012000a7c82 */ /* 0x000fe20008000000 */
[----:B------:R-:W-:Y:S01]  /*1c90*/  UIADD3 UR24, UPT, UPT, UR24, 0x1, URZ ;  /* 0x0000000118187890 */ /* 0x000fe2000fffe0ff */
[----:B------:R-:W-:-:S03]  /*1ca0*/  UMOV UR25, UR6 ;  /* 0x0000000600197c82 */ /* 0x000fc60008000000 */
[----:B------:R1:W-:Y:S01]  /*1cb0*/  UTMALDG.3D [UR16], [UR30], desc[UR26] ;  /* 0x00001a101e0075b4 */ /* 0x0003e20008011000 */
[----:B------:R-:W-:Y:S01]  /*1cc0*/  UISETP.NE.AND UP0, UPT, UR24, UR21, UPT ;  /* 0x000000151800728c */ /* 0x000fe2000bf05270 */
[----:B------:R1:W-:Y:S08]  /*1cd0*/  UTMALDG.3D [UR8], [UR28], desc[UR26] ;  /* 0x00001a081c0075b4 */ /* 0x0003f00008011000 */
[----:B------:R-:W-:Y:S05]  /*1ce0*/  BRA.U UP0, `(.L_x_31) ;  /* 0xfffffffd00607547 */ /* 0x000fea000b83ffff */
.L_x_26:
[C---:B-1----:R-:W-:Y:S01]  /*1cf0*/  LEA R2, R16.reuse, UR4, 0x3 ;  /* 0x0000000410027c11 */ /* 0x042fe2000f8e18ff */
[----:B------:R-:W-:Y:S01]  /*1d00*/  NOP ;  /* 0x0000000000007918 */ /* 0x000fe20000000000 */
[----:B--2---:R-:W-:Y:S02]  /*1d10*/  SHF.L.U32 R3, R13, 0x1f, RZ ;  /* 0x0000001f0d037819 */ /* 0x004fe400000006ff */
[----:B------:R-:W-:Y:S02]  /*1d20*/  LEA R4, R16, UR4, 0x4 ;  /* 0x0000000410047c11 */ /* 0x000fe4000f8e20ff */
[----:B------:R-:W1:Y:S02]  /*1d30*/  SYNCS.PHASECHK.TRANS64.TRYWAIT P0, [R2+URZ+0xc0], R3 ;  /* 0x0000c003020075a7 */ /* 0x000e6400080011ff */
[----:B-1----:R-:W-:Y:S05]  /*1d40*/  @!P0 BRA `(.L_x_32) ;  /* 0x0000007000608947 */ /* 0x002fea0003800000 */
.L_x_137:
[----:B------:R-:W2:Y:S01]  /*1d50*/  LDS.128 R4, [R4+0x150] ;  /* 0x0001500004047984 */ /* 0x000ea20000000c00 */
[----:B---3--:R-:W-:Y:S01]  /*1d60*/  ISETP.GE.AND P0, PT, R40, 0x1, PT ;  /* 0x000000012800780c */ /* 0x008fe20003f06270 */
[----:B-1----:R-:W-:Y:S01]  /*1d70*/  VIADD R2, R2, 0xd0 ;  /* 0x000000d002027836 */ /* 0x002fe20000000000 */
[----:B------:R-:W-:Y:S01]  /*1d80*/  @!PT LDS RZ, [RZ] ;  /* 0x00000000fffff984 */ /* 0x000fe20000000800 */
[----:B------:R-:W-:Y:S01]  /*1d90*/  @!PT LDS RZ, [RZ] ;  /* 0x00000000fffff984 */ /* 0x000fe20000000800 */
[----:B------:R-:W-:Y:S01]  /*1da0*/  @!PT LDS RZ, [RZ] ;  /* 0x00000000fffff984 */ /* 0x000fe20000000800 */
[----:B------:R-:W-:Y:S01]  /*1db0*/  @!PT LDS RZ, [RZ] ;  /* 0x00000000fffff984 */ /* 0x000fe20000000800 */
[----:B------:R1:W-:Y:S06]  /*1dc0*/  MEMBAR.ALL.CTA ;  /* 0x0000000000007992 */ /* 0x0003ec0000008000 */
[----:B-1----:R-:W1:Y:S01]  /*1dd0*/  FENCE.VIEW.ASYNC.S ;  /* 0x00000000000073c6 */ /* 0x002e620000000000 */
[----:B------:R-:W-:-:S04]  /*1de0*/  PRMT R2, RZ, 0x654, R2 ;  /* 0x00000654ff027816 */ /* 0x000fc80000000002 */
[----:B-1----:R1:W-:Y:S01]  /*1df0*/  SYNCS.ARRIVE.TRANS64.RED.A1T0 RZ, [R2+URZ], RZ ;  /* 0x000000ff02ff79a7 */ /* 0x0023e200081004ff */
[----:B--2---:R-:W-:-:S13]  /*1e00*/  LOP3.LUT P2, RZ, R6, 0x1, RZ, 0xc0, !PT ;  /* 0x0000000106ff7812 */ /* 0x004fda000784c0ff */
[----:B------:R-:W-:Y:S01]  /*1e10*/  @P2 SHF.R.U32.HI R3, RZ, 0x10, R5 ;  /* 0x00000010ff032819 */ /* 0x000fe20000011605 */
[----:B------:R-:W-:Y:S01]  /*1e20*/  VOTEU.ANY UP0, P2 ;  /* 0x0000000000ff7886 */ /* 0x000fe20001000100 */
[----:B------:R-:W-:Y:S02]  /*1e30*/  @P2 MOV R10, R4 ;  /* 0x00000004000a2202 */ /* 0x000fe40000000f00 */
[----:B------:R-:W-:Y:S02]  /*1e40*/  @P2 R2UR.BROADCAST UR8, R3 ;  /* 0x00000000030822ca */ /* 0x000fe400008e0000 */
[----:B------:R-:W-:-:S11]  /*1e50*/  @P2 LOP3.LUT R9, R5, 0xffff, RZ, 0xc0, !PT ;  /* 0x0000ffff05092812 */ /* 0x000fd600078ec0ff */
[----:B------:R-:W-:Y:S01]  /*1e60*/  @UP0 UMOV UR36, UR8 ;  /* 0x0000000800240c82 */ /* 0x000fe20008000000 */
[----:B-1----:R-:W-:Y:S05]  /*1e70*/  @!P0 BRA `(.L_x_33) ;  /* 0x0000000000b88947 */ /* 0x002fea0003800000 */
[----:B------:R-:W4:Y:S01]  /*1e80*/  LDC.64 R4, c[0x0][0xb18] ;  /* 0x0002c600ff047b82 */ /* 0x000f220000000a00 */
[----:B------:R-:W-:-:S07]  /*1e90*/  ISETP.NE.AND P3, PT, R40, 0x1, PT ;  /* 0x000000012800780c */ /* 0x000fce0003f65270 */
[----:B------:R-:W1:Y:S08]  /*1ea0*/  LDC.64 R6, c[0x0][0xb10] ;  /* 0x0002c400ff067b82 */ /* 0x000e700000000a00 */
[----:B------:R-:W2:Y:S08]  /*1eb0*/  LDC R14, c[0x0][0xb20] ;  /* 0x0002c800ff0e7b82 */ /* 0x000eb00000000800 */
[----:B------:R-:W3:Y:S01]  /*1ec0*/  LDC R15, c[0x0][0xb0c] ;  /* 0x0002c300ff0f7b82 */ /* 0x000ee20000000800 */
[----:B----4-:R-:W-:Y:S01]  /*1ed0*/  IMAD.HI.U32 R19, R0, R5, RZ ;  /* 0x0000000500137227 */ /* 0x010fe200078e00ff */
[----:B------:R-:W-:-:S03]  /*1ee0*/  ISETP.NE.AND P0, PT, R4, 0x1, PT ;  /* 0x000000010400780c */ /* 0x000fc60003f05270 */
[----:B------:R-:W-:-:S03]  /*1ef0*/  IMAD.HI.U32 R5, R9, R5, RZ ;  /* 0x0000000509057227 */ /* 0x000fc600078e00ff */
[----:B------:R-:W4:Y:S01]  /*1f00*/  LDC.64 R2, c[0x0][0xb28] ;  /* 0x0002ca00ff027b82 */ /* 0x000f220000000a00 */
[----:B-1----:R-:W-:-:S04]  /*1f10*/  IMAD.HI.U32 R20, R8, R6, RZ ;  /* 0x0000000608147227 */ /* 0x002fc800078e00ff */
[----:B------:R-:W-:Y:S01]  /*1f20*/  IMAD.HI.U32 R21, R10, R6, RZ ;  /* 0x000000060a157227 */ /* 0x000fe200078e00ff */
[----:B------:R-:W-:Y:S02]  /*1f30*/  SHF.R.U32.HI R20, RZ, R7, R20 ;  /* 0x00000007ff147219 */ /* 0x000fe40000011614 */
[-C--:B--2---:R-:W-:Y:S02]  /*1f40*/  SHF.R.U32.HI R19, RZ, R14.reuse, R19 ;  /* 0x0000000eff137219 */ /* 0x084fe40000011613 */
[----:B------:R-:W-:Y:S02]  /*1f50*/  SHF.R.U32.HI R5, RZ, R14, R5 ;  /* 0x0000000eff057219 */ /* 0x000fe40000011605 */
[----:B------:R-:W-:Y:S02]  /*1f60*/  SEL R19, R0, R19, !P0 ;  /* 0x0000001300137207 */ /* 0x000fe40004000000 */
[----:B------:R-:W-:Y:S02]  /*1f70*/  SHF.R.U32.HI R21, RZ, R7, R21 ;  /* 0x00000007ff157219 */ /* 0x000fe40000011615 */
[----:B---3--:R-:W-:-:S02]  /*1f80*/  ISETP.NE.AND P1, PT, R15, 0x1, PT ;  /* 0x000000010f00780c */ /* 0x008fc40003f25270 */
[----:B------:R-:W-:Y:S02]  /*1f90*/  SEL R5, R9, R5, !P0 ;  /* 0x0000000509057207 */ /* 0x000fe40004000000 */
[----:B------:R-:W-:Y:S02]  /*1fa0*/  SEL R20, R8, R20, !P1 ;  /* 0x0000001408147207 */ /* 0x000fe40004800000 */
[----:B------:R-:W-:Y:S01]  /*1fb0*/  SEL R21, R10, R21, !P1 ;  /* 0x000000150a157207 */ /* 0x000fe20004800000 */
[----:B----4-:R-:W-:-:S04]  /*1fc0*/  IMAD.HI.U32 R18, R19, R2, RZ ;  /* 0x0000000213127227 */ /* 0x010fc800078e00ff */
        /* <DEDUP_REMOVED lines=10> */
[----:B------:R-:W-:-:S04]  /*2070*/  @!P0 IMAD.HI.U32 R7, R21, R2, RZ ;  /* 0x0000000215078227 */ /* 0x000fc800078e00ff */
[----:B------:R-:W-:Y:S01]  /*2080*/  IMAD.MOV R2, RZ, RZ, -R6 ;  /* 0x000000ffff027224 */ /* 0x000fe200078e0a06 */
[----:B------:R-:W-:Y:S02]  /*2090*/  @!P0 SHF.R.U32.HI R3, RZ, R3, R7 ;  /* 0x00000003ff038219 */ /* 0x000fe40000011607 */
[----:B------:R-:W-:Y:S01]  /*20a0*/  IADD3 R7, PT, PT, -R5, RZ, RZ ;  /* 0x000000ff05077210 */ /* 0x000fe20007ffe1ff */
[----:B------:R-:W-:Y:S01]  /*20b0*/  IMAD R2, R40, R2, R5 ;  /* 0x0000000228027224 */ /* 0x000fe200078e0205 */
        /* <DEDUP_REMOVED lines=10> */
.L_x_33:
[----:B------:R-:W1:Y:S02]  /*2160*/  LDCU UR8, c[0x0][0xb30] ;  /* 0x00016600ff0877ac */ /* 0x000e640008000800 */
[----:B-1----:R-:W-:-:S09]  /*2170*/  UISETP.NE.AND UP0, UPT, UR8, 0x1, UPT ;  /* 0x000000010800788c */ /* 0x002fd2000bf05270 */
[----:B------:R-:W-:Y:S05]  /*2180*/  BRA.U UP0, `(.L_x_34) ;  /* 0x0000000100407547 */ /* 0x000fea000b800000 */
[----:B------:R-:W1:Y:S08]  /*2190*/  LDC.64 R4, c[0x0][0xb10] ;  /* 0x0002c400ff047b82 */ /* 0x000e700000000a00 */
[----:B------:R-:W2:Y:S08]  /*21a0*/  LDC.64 R2, c[0x0][0xb18] ;  /* 0x0002c600ff027b82 */ /* 0x000eb00000000a00 */
[----:B------:R-:W3:Y:S08]  /*21b0*/  LDC R6, c[0x0][0xb20] ;  /* 0x0002c800ff067b82 */ /* 0x000ef00000000800 */
[----:B------:R-:W4:Y:S01]  /*21c0*/  LDC R7, c[0x0][0xb0c] ;  /* 0x0002c300ff077b82 */ /* 0x000f220000000800 */
[----:B-1----:R-:W-:-:S05]  /*21d0*/  IMAD.HI.U32 R4, R10, R4, RZ ;  /* 0x000000040a047227 */ /* 0x002fca00078e00ff */
[----:B------:R-:W-:Y:S01]  /*21e0*/  SHF.R.U32.HI R4, RZ, R5, R4 ;  /* 0x00000005ff047219 */ /* 0x000fe20000011604 */
[----:B--2---:R-:W-:Y:S01]  /*21f0*/  IMAD.HI.U32 R3, R9, R3, RZ ;  /* 0x0000000309037227 */ /* 0x004fe200078e00ff */
[----:B------:R-:W-:-:S04]  /*2200*/  ISETP.NE.AND P0, PT, R2, 0x1, PT ;  /* 0x000000010200780c */ /* 0x000fc80003f05270 */
[----:B---3--:R-:W-:-:S04]  /*2210*/  SHF.R.U32.HI R3, RZ, R6, R3 ;  /* 0x00000006ff037219 */ /* 0x008fc80000011603 */
[----:B------:R-:W-:Y:S02]  /*2220*/  SEL R3, R9, R3, !P0 ;  /* 0x0000000309037207 */ /* 0x000fe40004000000 */
[----:B----4-:R-:W-:-:S04]  /*2230*/  ISETP.NE.AND P1, PT, R7, 0x1, PT ;  /* 0x000000010700780c */ /* 0x010fc80003f25270 */
[----:B------:R-:W-:-:S05]  /*2240*/  SEL R4, R10, R4, !P1 ;  /* 0x000000040a047207 */ /* 0x000fca0004800000 */
[----:B------:R-:W-:Y:S02]  /*2250*/  IMAD.IADD R5, R3, 0x1, -R4 ;  /* 0x0000000103057824 */ /* 0x000fe400078e0a04 */
[----:B------:R-:W-:Y:S02]  /*2260*/  IMAD.IADD R3, R4, 0x1, -R3 ;  /* 0x0000000104037824 */ /* 0x000fe400078e0a03 */
[----:B------:R-:W-:Y:S02]  /*2270*/  IMAD R10, R5, R7, R10 ;  /* 0x00000007050a7224 */ /* 0x000fe400078e020a */
[----:B------:R-:W-:-:S07]  /*2280*/  IMAD R9, R3, R2, R9 ;  /* 0x0000000203097224 */ /* 0x000fce00078e0209 */
.L_x_34:
[----:B------:R-:W-:Y:S01]  /*2290*/  VIADD R16, R16, 0x1 ;  /* 0x0000000110107836 */ /* 0x000fe20000000000 */
[----:B------:R-:W-:Y:S01]  /*22a0*/  PLOP3.LUT P1, PT, PT, PT, PT, 0x80, 0x8 ;  /* 0x000000000008781c */ /* 0x000fe20003f2f070 */
[----:B------:R-:W-:Y:S02]  /*22b0*/  IMAD.IADD R15, R10, 0x1, R87 ;  /* 0x000000010a0f7824 */ /* 0x000fe400078e0257 */
[----:B------:R-:W-:Y:S01]  /*22c0*/  IMAD.IADD R14, R9, 0x1, R86 ;  /* 0x00000001090e7824 */ /* 0x000fe200078e0256 */
[----:B------:R-:W-:-:S04]  /*22d0*/  ISETP.NE.AND P0, PT, R16, 0x2, PT ;  /* 0x000000021000780c */ /* 0x000fc80003f05270 */
[----:B------:R-:W-:Y:S02]  /*22e0*/  SEL R2, RZ, 0x1, P0 ;  /* 0x00000001ff027807 */ /* 0x000fe40000000000 */
[----:B------:R-:W-:Y:S02]  /*22f0*/  SEL R16, R16, RZ, P0 ;  /* 0x000000ff10107207 */ /* 0x000fe40000000000 */
[----:B------:R-:W-:Y:S01]  /*2300*/  LOP3.LUT R13, R13, R2, RZ, 0x3c, !PT ;  /* 0x000000020d0d7212 */ /* 0x000fe200078e3cff */
[----:B------:R-:W-:Y:S06]  /*2310*/  @P2 BRA `(.L_x_35) ;  /* 0xfffffff000a02947 */ /* 0x000fec000383ffff */
[----:B------:R-:W-:Y:S01]  /*2320*/  UIADD3 UR4, UPT, UPT, UR4, 0x38, URZ ;  /* 0x0000003804047890 */ /* 0x000fe2000fffe0ff */
[----:B------:R-:W-:-:S03]  /*2330*/  SHF.L.U32 R2, R17, 0x1f, RZ ;  /* 0x0000001f11027819 */ /* 0x000fc600000006ff */
[----:B------:R-:W-:-:S09]  /*2340*/  ULEA UR5, UR6, UR4, 0x3 ;  /* 0x0000000406057291 */ /* 0x000fd2000f8e18ff */
[----:B------:R-:W1:Y:S02]  /*2350*/  SYNCS.PHASECHK.TRANS64.TRYWAIT P0, [UR5], R2 ;  /* 0x00000002ff0075a7 */ /* 0x000e640008001105 */
[----:B-1----:R-:W-:Y:S05]  /*2360*/  @!P0 BRA `(.L_x_36) ;  /* 0x0000006800ec8947 */ /* 0x002fea0003800000 */
.L_x_139:
[----:B------:R-:W-:-:S04]  /*2370*/  UIADD3 UR6, UPT, UPT, UR6, 0x1, URZ ;  /* 0x0000000106067890 */ /* 0x000fc8000fffe0ff */
[----:B------:R-:W-:-:S04]  /*2380*/  UISETP.NE.AND UP0, UPT, UR6, 0x7, UPT ;  /* 0x000000070600788c */ /* 0x000fc8000bf05270 */
[----:B------:R-:W-:Y:S02]  /*2390*/  USEL UR7, URZ, 0x1, UP0 ;  /* 0x00000001ff077887 */ /* 0x000fe40008000000 */
[----:B------:R-:W-:-:S04]  /*23a0*/  USEL UR6, UR6, URZ, UP0 ;  /* 0x000000ff06067287 */ /* 0x000fc80008000000 */
[----:B------:R-:W-:Y:S01]  /*23b0*/  ULEA UR5, UR6, UR4, 0x3 ;  /* 0x0000000406057291 */ /* 0x000fe2000f8e18ff */
[----:B-1----:R-:W-:-:S04]  /*23c0*/  LOP3.LUT R2, R17, UR7, RZ, 0x3c, !PT ;  /* 0x0000000711027c12 */ /* 0x002fc8000f8e3cff */
[----:B------:R-:W-:-:S04]  /*23d0*/  SHF.L.U32 R3, R2, 0x1f, RZ ;  /* 0x0000001f02037819 */ /* 0x000fc800000006ff */
[----:B------:R-:W1:Y:S02]  /*23e0*/  SYNCS.PHASECHK.TRANS64.TRYWAIT P0, [UR5], R3 ;  /* 0x00000003ff0075a7 */ /* 0x000e640008001105 */
[----:B-1----:R-:W-:Y:S05]  /*23f0*/  @!P0 BRA `(.L_x_37) ;  /* 0x0000006800e08947 */ /* 0x002fea0003800000 */
.L_x_141:
[----:B------:R-:W-:-:S04]  /*2400*/  UIADD3 UR6, UPT, UPT, UR6, 0x1, URZ ;  /* 0x0000000106067890 */ /* 0x000fc8000fffe0ff */
[----:B------:R-:W-:-:S04]  /*2410*/  UISETP.NE.AND UP0, UPT, UR6, 0x7, UPT ;  /* 0x000000070600788c */ /* 0x000fc8000bf05270 */
[----:B------:R-:W-:Y:S02]  /*2420*/  USEL UR7, URZ, 0x1, UP0 ;  /* 0x00000001ff077887 */ /* 0x000fe40008000000 */
[----:B------:R-:W-:-:S04]  /*2430*/  USEL UR6, UR6, URZ, UP0 ;  /* 0x000000ff06067287 */ /* 0x000fc80008000000 */
[----:B------:R-:W-:Y:S01]  /*2440*/  ULEA UR5, UR6, UR4, 0x3 ;  /* 0x0000000406057291 */ /* 0x000fe2000f8e18ff */
[----:B------:R-:W-:-:S04]  /*2450*/  LOP3.LUT R2, R2, UR7, RZ, 0x3c, !PT ;  /* 0x0000000702027c12 */ /* 0x000fc8000f8e3cff */
[----:B-1----:R-:W-:-:S04]  /*2460*/  SHF.L.U32 R3, R2, 0x1f, RZ ;  /* 0x0000001f02037819 */ /* 0x002fc800000006ff */
[----:B------:R-:W1:Y:S02]  /*2470*/  SYNCS.PHASECHK.TRANS64.TRYWAIT P0, [UR5], R3 ;  /* 0x00000003ff0075a7 */ /* 0x000e640008001105 */
[----:B-1----:R-:W-:Y:S05]  /*2480*/  @!P0 BRA `(.L_x_38) ;  /* 0x0000006800d48947 */ /* 0x002fea0003800000 */
.L_x_143:
        /* <DEDUP_REMOVED lines=9> */
.L_x_145:
        /* <DEDUP_REMOVED lines=9> */
.L_x_147:
        /* <DEDUP_REMOVED lines=9> */
.L_x_149:
[----:B------:R-:W-:-:S04]  /*2640*/  UIADD3 UR6, UPT, UPT, UR6, 0x1, URZ ;  /* 0x0000000106067890 */ /* 0x000fc8000fffe0ff */
[----:B------:R-:W-:-:S04]  /*2650*/  UISETP.NE.AND UP0, UPT, UR6, 0x7, UPT ;  /* 0x000000070600788c */ /* 0x000fc8000bf05270 */
[----:B------:R-:W-:Y:S02]  /*2660*/  USEL UR5, URZ, 0x1, UP0 ;  /* 0x00000001ff057887 */ /* 0x000fe40008000000 */
[----:B------:R-:W-:-:S04]  /*2670*/  USEL UR6, UR6, URZ, UP0 ;  /* 0x000000ff06067287 */ /* 0x000fc80008000000 */
[----:B------:R-:W-:Y:S01]  /*2680*/  ULEA UR6, UR6, UR4, 0x3 ;  /* 0x0000000406067291 */ /* 0x000fe2000f8e18ff */
[----:B------:R-:W-:-:S04]  /*2690*/  LOP3.LUT R2, R2, UR5, RZ, 0x3c, !PT ;  /* 0x0000000502027c12 */ /* 0x000fc8000f8e3cff */
[----:B------:R-:W-:Y:S01]  /*26a0*/  SHF.L.U32 R2, R2, 0x1f, RZ ;  /* 0x0000001f02027819 */ /* 0x000fe200000006ff */
[----:B-1--4-:R-:W-:-:S07]  /*26b0*/  IMAD.U32 R0, RZ, RZ, UR6 ;  /* 0x00000006ff007e24 */ /* 0x012fce000f8e00ff */
.L_x_42:
[----:B-1----:R1:W2:Y:S02]  /*26c0*/  SYNCS.PHASECHK.TRANS64.TRYWAIT P0, [R0+URZ], R2 ;  /* 0x00000002000075a7 */ /* 0x0022a400080011ff */
[----:B--2---:R-:W-:Y:S05]  /*26d0*/  @!P0 NANOSLEEP.SYNCS 0x989680 ;  /* 0x009896800000895d */ /* 0x004fea0003900000 */
[----:B------:R-:W2:Y:S02]  /*26e0*/  @!P0 SYNCS.PHASECHK.TRANS64 P0, [R0+URZ], R2 ;  /* 0x00000002000085a7 */ /* 0x000ea400080010ff */
[----:B--2---:R-:W-:Y:S05]  /*26f0*/  @P0 EXIT ;  /* 0x000000000000094d */ /* 0x004fea0003800000 */
[----:B------:R-:W-:Y:S05]  /*2700*/  BRA `(.L_x_42) ;  /* 0xfffffffc00ec7947 */ /* 0x000fea000383ffff */
.L_x_17:
[----:B------:R-:W-:-:S04]  /*2710*/  UISETP.NE.AND UP1, UPT, UR37, URZ, UPT ;  /* 0x000000ff2500728c */ /* 0x000fc8000bf25270 */
[----:B------:R-:W-:-:S09]  /*2720*/  UISETP.NE.OR UP1, UPT, UR8, 0x1, UP1 ;  /* 0x000000010800788c */ /* 0x000fd20008f25670 */
[----:B------:R-:W-:Y:S05]  /*2730*/  BRA.U UP1, `(.L_x_43) ;  /* 0x0000000501487547 */ /* 0x000fea000b800000 */
[----:B------:R-:W-:Y:S01]  /*2740*/  ISETP.NE.AND P2, PT, R2, RZ, PT ;  /* 0x000000ff0200720c */ /* 0x000fe20003f45270 */
[----:B------:R-:W-:Y:S01]  /*2750*/  IMAD.MOV.U32 R12, RZ, RZ, 0x1 ;  /* 0x00000001ff0c7424 */ /* 0x000fe200078e00ff */
[----:B------:R-:W-:Y:S02]  /*2760*/  CS2R R10, SRZ ;  /* 0x00000000000a7805 */ /* 0x000fe4000001ff00 */
[----:B------:R-:W-:Y:S01]  /*2770*/  CS2R R8, SRZ ;  /* 0x0000000000087805 */ /* 0x000fe2000001ff00 */
[----:B------:R-:W-:Y:S01]  /*2780*/  UMOV UR4, 0x400 ;  /* 0x0000040000047882 */ /* 0x000fe20000000000 */
[----:B------:R-:W-:Y:S01]  /*2790*/  UMOV UR6, URZ ;  /* 0x000000ff00067c82 */ /* 0x000fe20008000000 */
[----:B------:R-:W-:-:S12]  /*27a0*/  ULEA UR37, UR37, UR4, 0x18 ;  /* 0x0000000425257291 */ /* 0x000fd8000f8ec0ff */
.L_x_47:
[----:B------:R-:W-:Y:S02]  /*27b0*/  LEA R0, R8, UR37, 0x3 ;  /* 0x0000002508007c11 */ /* 0x000fe4000f8e18ff */
[----:B------:R-:W-:-:S03]  /*27c0*/  SHF.L.U32 R4, R9, 0x1f, RZ ;  /* 0x0000001f09047819 */ /* 0x000fc600000006ff */
[----:B------:R-:W-:Y:S01]  /*27d0*/  VIADD R5, R0, 0x130 ;  /* 0x0000013000057836 */ /* 0x000fe20000000000 */
[----:B------:R-:W1:Y:S02]  /*27e0*/  SYNCS.PHASECHK.TRANS64.TRYWAIT P0, [R0+URZ+0x120], R4 ;  /* 0x00012004000075a7 */ /* 0x000e6400080011ff */
[----:B-1----:R-:W-:Y:S05]  /*27f0*/  @!P0 BRA `(.L_x_44) ;  /* 0x0000006800588947 */ /* 0x002fea0003800000 */
.L_x_150:
[----:B------:R-:W-:Y:S01]  /*2800*/  ULEA UR5, UR6, UR37, 0x3 ;  /* 0x0000002506057291 */ /* 0x000fe2000f8e18ff */
[----:B-1----:R-:W-:Y:S01]  /*2810*/  PRMT R0, RZ, 0x654, R5 ;  /* 0x00000654ff007816 */ /* 0x002fe20000000005 */
[----:B------:R-:W-:Y:S01]  /*2820*/  @!P2 IMAD.MOV.U32 R4, RZ, RZ, 0x10 ;  /* 0x00000010ff04a424 */ /* 0x000fe200078e00ff */
[----:B------:R-:W-:Y:S01]  /*2830*/  SHF.L.U32 R5, R12, 0x1f, RZ ;  /* 0x0000001f0c057819 */ /* 0x000fe200000006ff */
[----:B------:R-:W-:Y:S01]  /*2840*/  UIADD3 UR4, UPT, UPT, UR5, 0xc0, URZ ;  /* 0x000000c005047890 */ /* 0x000fe2000fffe0ff */
[----:B------:R1:W-:Y:S05]  /*2850*/  SYNCS.ARRIVE.TRANS64.RED.A1T0 RZ, [R0+URZ], RZ ;  /* 0x000000ff00ff79a7 */ /* 0x0003ea00081004ff */
[----:B------:R-:W-:Y:S01]  /*2860*/  IMAD.U32 R6, RZ, RZ, UR4 ;  /* 0x00000004ff067e24 */ /* 0x000fe2000f8e00ff */
[----:B------:R-:W2:Y:S04]  /*2870*/  SYNCS.PHASECHK.TRANS64.TRYWAIT P0, [UR5+0xd0], R5 ;  /* 0x0000d005ff0075a7 */ /* 0x000ea80008001105 */
[----:B------:R-:W-:Y:S01]  /*2880*/  PRMT R6, R2, 0x654, R6 ;  /* 0x0000065402067816 */ /* 0x000fe20000000006 */
[----:B-12---:R-:W-:Y:S06]  /*2890*/  @!P0 BRA `(.L_x_45) ;  /* 0x0000006800448947 */ /* 0x006fec0003800000 */
.L_x_152:
[----:B------:R-:W-:Y:S01]  /*28a0*/  ULEA UR4, UR6, UR37, 0x4 ;  /* 0x0000002506047291 */ /* 0x000fe2000f8e20ff */
[----:B------:R-:W-:Y:S01]  /*28b0*/  SEL R3, R6, R3, !P2 ;  /* 0x0000000306037207 */ /* 0x000fe20005000000 */
[----:B------:R-:W-:Y:S01]  /*28c0*/  UIADD3 UR5, UPT, UPT, UR5, 0xc0, URZ ;  /* 0x000000c005057890 */ /* 0x000fe2000fffe0ff */
[----:B-1----:R-:W-:Y:S01]  /*28d0*/  LEA R0, R11, UR37, 0x3 ;  /* 0x000000250b007c11 */ /* 0x002fe2000f8e18ff */
[----:B------:R-:W-:Y:S01]  /*28e0*/  UIADD3 UR4, UPT, UPT, UR4, 0x150, URZ ;  /* 0x0000015004047890 */ /* 0x000fe2000fffe0ff */
[----:B------:R1:W-:Y:S01]  /*28f0*/  @!P2 SYNCS.ARRIVE.TRANS64.RED RZ, [R3+URZ], R4 ;  /* 0x0000000403ffa9a7 */ /* 0x0003e200080004ff */
[----:B------:R-:W-:Y:S01]  /*2900*/  UIADD3 UR6, UPT, UPT, UR6, 0x1, URZ ;  /* 0x0000000106067890 */ /* 0x000fe2000fffe0ff */
[----:B------:R-:W-:-:S03]  /*2910*/  VIADD R8, R8, 0x1 ;  /* 0x0000000108087836 */ /* 0x000fc60000000000 */
[----:B------:R-:W-:Y:S02]  /*2920*/  UISETP.NE.AND UP0, UPT, UR6, 0x2, UPT ;  /* 0x000000020600788c */ /* 0x000fe4000bf05270 */
[----:B------:R-:W-:Y:S01]  /*2930*/  ISETP.NE.AND P0, PT, R8, 0x2, PT ;  /* 0x000000020800780c */ /* 0x000fe20003f05270 */
[----:B------:R-:W-:Y:S06]  /*2940*/  UGETNEXTWORKID.BROADCAST [UR4], [UR5] ;  /* 0x00000000040073ca */ /* 0x000fec0008000100 */
[----:B------:R-:W-:Y:S02]  /*2950*/  USEL UR4, URZ, 0x1, UP0 ;  /* 0x00000001ff047887 */ /* 0x000fe40008000000 */
[----:B------:R-:W-:-:S04]  /*2960*/  USEL UR6, UR6, URZ, UP0 ;  /* 0x000000ff06067287 */ /* 0x000fc80008000000 */
[----:B------:R-:W-:Y:S02]  /*2970*/  LOP3.LUT R12, R12, UR4, RZ, 0x3c, !PT ;  /* 0x000000040c0c7c12 */ /* 0x000fe4000f8e3cff */
[----:B-1----:R-:W-:-:S04]  /*2980*/  SHF.L.U32 R4, R10, 0x1f, RZ ;  /* 0x0000001f0a047819 */ /* 0x002fc800000006ff */
[----:B------:R-:W1:Y:S02]  /*2990*/  SYNCS.PHASECHK.TRANS64.TRYWAIT P1, [R0+URZ+0xc0], R4 ;  /* 0x0000c004000075a7 */ /* 0x000e6400080211ff */
[----:B-1----:R-:W-:Y:S05]  /*29a0*/  @!P1 BRA `(.L_x_46) ;  /* 0x0000006800189947 */ /* 0x002fea0003800000 */
.L_x_153:
[C---:B-1----:R-:W-:Y:S01]  /*29b0*/  LEA R4, R11.reuse, UR37, 0x4 ;  /* 0x000000250b047c11 */ /* 0x042fe2000f8e20ff */
[----:B------:R-:W-:Y:S01]  /*29c0*/  VIADD R0, R0, 0xd0 ;  /* 0x000000d000007836 */ /* 0x000fe20000000000 */
[----:B------:R-:W-:Y:S01]  /*29d0*/  SEL R8, R8, RZ, P0 ;  /* 0x000000ff08087207 */ /* 0x000fe20000000000 */
[----:B------:R-:W-:-:S03]  /*29e0*/  VIADD R11, R11, 0x1 ;  /* 0x000000010b0b7836 */ /* 0x000fc60000000000 */
[----:B------:R-:W1:Y:S01]  /*29f0*/  LDS.128 R4, [R4+0x150] ;  /* 0x0001500004047984 */ /* 0x000e620000000c00 */
[----:B------:R-:W-:Y:S02]  /*2a00*/  PRMT R0, RZ, 0x654, R0 ;  /* 0x00000654ff007816 */ /* 0x000fe40000000000 */
[C---:B------:R-:W-:Y:S01]  /*2a10*/  ISETP.NE.AND P1, PT, R11.reuse, 0x2, PT ;  /* 0x000000020b00780c */ /* 0x040fe20003f25270 */
[----:B------:R-:W-:Y:S01]  /*2a20*/  @!PT LDS RZ, [RZ] ;  /* 0x00000000fffff984 */ /* 0x000fe20000000800 */
[----:B------:R-:W-:Y:S01]  /*2a30*/  @!PT LDS RZ, [RZ] ;  /* 0x00000000fffff984 */ /* 0x000fe20000000800 */
[----:B------:R-:W-:Y:S01]  /*2a40*/  @!PT LDS RZ, [RZ] ;  /* 0x00000000fffff984 */ /* 0x000fe20000000800 */
[----:B------:R-:W-:Y:S01]  /*2a50*/  @!PT LDS RZ, [RZ] ;  /* 0x00000000fffff984 */ /* 0x000fe20000000800 */
[----:B------:R2:W-:Y:S06]  /*2a60*/  MEMBAR.ALL.CTA ;  /* 0x0000000000007992 */ /* 0x0005ec0000008000 */
[----:B--2---:R-:W2:Y:S01]  /*2a70*/  FENCE.VIEW.ASYNC.S ;  /* 0x00000000000073c6 */ /* 0x004ea20000000000 */
[----:B------:R-:W-:Y:S01]  /*2a80*/  SEL R11, R11, RZ, P1 ;  /* 0x000000ff0b0b7207 */ /* 0x000fe20000800000 */
[----:B--2---:R2:W-:Y:S01]  /*2a90*/  SYNCS.ARRIVE.TRANS64.RED.A1T0 RZ, [R0+URZ], RZ ;  /* 0x000000ff00ff79a7 */ /* 0x0045e200081004ff */
[----:B-1----:R-:W-:-:S02]  /*2aa0*/  LOP3.LUT P3, RZ, R6, 0x1, RZ, 0xc0, !PT ;  /* 0x0000000106ff7812 */ /* 0x002fc4000786c0ff */
[----:B------:R-:W-:-:S04]  /*2ab0*/  SEL R4, RZ, 0x1, P1 ;  /* 0x00000001ff047807 */ /* 0x000fc80000800000 */
[----:B------:R-:W-:Y:S02]  /*2ac0*/  LOP3.LUT R10, R10, R4, RZ, 0x3c, !PT ;  /* 0x000000040a0a7212 */ /* 0x000fe400078e3cff */
[----:B--2---:R-:W-:-:S04]  /*2ad0*/  SEL R0, RZ, 0x1, P0 ;  /* 0x00000001ff007807 */ /* 0x004fc80000000000 */
[----:B------:R-:W-:Y:S01]  /*2ae0*/  LOP3.LUT R9, R9, R0, RZ, 0x3c, !PT ;  /* 0x0000000009097212 */ /* 0x000fe200078e3cff */
[----:B------:R-:W-:Y:S06]  /*2af0*/  @P3 BRA `(.L_x_47) ;  /* 0xfffffffc002c3947 */ /* 0x000fec000383ffff */
[----:B------:R-:W-:Y:S01]  /*2b00*/  ULEA UR5, UR6, UR37, 0x3 ;  /* 0x0000002506057291 */ /* 0x000fe2000f8e18ff */
[----:B------:R-:W-:-:S08]  /*2b10*/  SHF.L.U32 R2, R12, 0x1f, RZ ;  /* 0x0000001f0c027819 */ /* 0x000fd000000006ff */
[----:B------:R-:W1:Y:S02]  /*2b20*/  SYNCS.PHASECHK.TRANS64 P0, [UR5+0xd0], R2 ;  /* 0x0000d002ff0075a7 */ /* 0x000e640008001005 */
[----:B-1----:R-:W-:Y:S05]  /*2b30*/  @P0 BRA `(.L_x_48) ;  /* 0x0000000000080947 */ /* 0x002fea0003800000 */
[----:B------:R-:W1:Y:S02]  /*2b40*/  SYNCS.PHASECHK.TRANS64.TRYWAIT P0, [UR5+0xd0], R2 ;  /* 0x0000d002ff0075a7 */ /* 0x000e640008001105 */
[----:B-1----:R-:W-:Y:S05]  /*2b50*/  @!P0 BRA `(.L_x_49) ;  /* 0x0000006400c08947 */ /* 0x002fea0003800000 */
.L_x_48:
[----:B------:R-:W-:-:S04]  /*2b60*/  UIADD3 UR4, UPT, UPT, UR6, 0x1, URZ ;  /* 0x0000000106047890 */ /* 0x000fc8000fffe0ff */
[----:B------:R-:W-:-:S04]  /*2b70*/  UISETP.NE.AND UP0, UPT, UR4, 0x2, UPT ;  /* 0x000000020400788c */ /* 0x000fc8000bf05270 */
[----:B------:R-:W-:Y:S02]  /*2b80*/  USEL UR7, URZ, 0x1, UP0 ;  /* 0x00000001ff077887 */ /* 0x000fe40008000000 */
[----:B------:R-:W-:-:S04]  /*2b90*/  USEL UR4, UR4, URZ, UP0 ;  /* 0x000000ff04047287 */ /* 0x000fc80008000000 */
[----:B------:R-:W-:Y:S01]  /*2ba0*/  ULEA UR4, UR4, UR37, 0x3 ;  /* 0x0000002504047291 */ /* 0x000fe2000f8e18ff */
[----:B-1----:R-:W-:-:S04]  /*2bb0*/  LOP3.LUT R2, R12, UR7, RZ, 0x3c, !PT ;  /* 0x000000070c027c12 */ /* 0x002fc8000f8e3cff */
[----:B------:R-:W-:-:S04]  /*2bc0*/  SHF.L.U32 R0, R2, 0x1f, RZ ;  /* 0x0000001f02007819 */ /* 0x000fc800000006ff */
[----:B------:R-:W1:Y:S02]  /*2bd0*/  SYNCS.PHASECHK.TRANS64 P0, [UR4+0xd0], R0 ;  /* 0x0000d000ff0075a7 */ /* 0x000e640008001004 */
[----:B-1----:R-:W-:Y:S05]  /*2be0*/  @P0 EXIT ;  /* 0x000000000000094d */ /* 0x002fea0003800000 */
[----:B------:R-:W-:Y:S02]  /*2bf0*/  SHF.L.U32 R2, R2, 0x1f, RZ ;  /* 0x0000001f02027819 */ /* 0x000fe400000006ff */
[----:B------:R-:W-:-:S07]  /*2c00*/  MOV R0, UR4 ;  /* 0x0000000400007c02 */ /* 0x000fce0008000f00 */
.L_x_50:
[----:B-1----:R1:W2:Y:S02]  /*2c10*/  SYNCS.PHASECHK.TRANS64.TRYWAIT P0, [R0+URZ+0xd0], R2 ;  /* 0x0000d002000075a7 */ /* 0x0022a400080011ff */
[----:B--2---:R-:W-:Y:S05]  /*2c20*/  @!P0 NANOSLEEP.SYNCS 0x989680 ;  /* 0x009896800000895d */ /* 0x004fea0003900000 */
[----:B------:R-:W2:Y:S02]  /*2c30*/  @!P0 SYNCS.PHASECHK.TRANS64 P0, [R0+URZ+0xd0], R2 ;  /* 0x0000d002000085a7 */ /* 0x000ea400080010ff */
[----:B--2---:R-:W-:Y:S05]  /*2c40*/  @P0 EXIT ;  /* 0x000000000000094d */ /* 0x004fea0003800000 */
[----:B------:R-:W-:Y:S05]  /*2c50*/  BRA `(.L_x_50) ;  /* 0xfffffffc00ec7947 */ /* 0x000fea000383ffff */
.L_x_43:
[----:B------:R-:W-:-:S09]  /*2c60*/  UISETP.NE.AND UP1, UPT, UR8, URZ, UPT ;  /* 0x000000ff0800728c */ /* 0x000fd2000bf25270 */
[----:B------:R-:W-:Y:S05]  /*2c70*/  BRA.U UP1, `(.L_x_51) ;  /* 0x0000000d017c7547 */ /* 0x000fea000b800000 */
[----:B------:R-:W-:Y:S01]  /*2c80*/  UMOV UR4, 0x40 ;  /* 0x0000004000047882 */ /* 0x000fe20000000000 */
[----:B------:R-:W-:Y:S01]  /*2c90*/  NOP ;  /* 0x0000000000007918 */ /* 0x000fe20000000000 */
[----:B------:R-:W-:Y:S01]  /*2ca0*/  ULEA UR4, UR37, UR4, 0x18 ;  /* 0x0000000425047291 */ /* 0x000fe2000f8ec0ff */
[----:B------:R-:W-:Y:S02]  /*2cb0*/  UMOV UR5, 0x400 ;  /* 0x0000040000057882 */ /* 0x000fe40000000000 */
[----:B------:R-:W-:-:S06]  /*2cc0*/  ULEA UR37, UR37, UR5, 0x18 ;  /* 0x0000000525257291 */ /* 0x000fcc000f8ec0ff */
[----:B------:R-:W1:Y:S02]  /*2cd0*/  LDS.U8 R0, [UR4+0x1c] ;  /* 0x00001c04ff007984 */ /* 0x000e640008000000 */
[----:B-1----:R-:W-:-:S13]  /*2ce0*/  ISETP.NE.AND P0, PT, R0, RZ, PT ;  /* 0x000000ff0000720c */ /* 0x002fda0003f05270 */
[----:B------:R-:W-:Y:S05]  /*2cf0*/  @P0 BRA `(.L_x_52) ;  /* 0x0000000000580947 */ /* 0x000fea0003800000 */
[----:B------:R-:W-:-:S13]  /*2d00*/  ELECT P0, URZ, PT ;  /* 0x0000000000ff782f */ /* 0x000fda0003800000 */
[----:B------:R-:W-:Y:S05]  /*2d10*/  @!P0 BRA `(.L_x_53) ;  /* 0x0000000000608947 */ /* 0x000fea0003800000 */
[----:B------:R-:W-:Y:S01]  /*2d20*/  UMOV UR5, 0x10 ;  /* 0x0000001000057882 */ /* 0x000fe20000000000 */
[----:B------:R-:W-:Y:S01]  /*2d30*/  HFMA2 R0, -RZ, RZ, 0, 5.9604644775390625e-08 ;  /* 0x00000001ff007431 */ /* 0x000fe200000001ff */
[----:B------:R-:W-:-:S03]  /*2d40*/  MOV R2, 0xffff ;  /* 0x0000ffff00027802 */ /* 0x000fc60000000f00 */
[----:B------:R-:W-:Y:S04]  /*2d50*/  DEPBAR.LE SB1, 0x36 ;  /* 0x00009d800000791a */ /* 0x000fe80000000000 */
[----:B------:R-:W1:Y:S02]  /*2d60*/  UTCATOMSWS.FIND_AND_SET.ALIGN UP0, UR5, UR5 ;  /* 0x00000005000575e3 */ /* 0x000e640008000800 */
[----:B-1----:R-:W-:Y:S01]  /*2d70*/  MOV R3, UR5 ;  /* 0x0000000500037c02 */ /* 0x002fe20008000f00 */
[----:B------:R-:W-:Y:S06]  /*2d80*/  BRA.U UP0, `(.L_x_54) ;  /* 0x0000000100187547 */ /* 0x000fec000b800000 */
.L_x_55:
[----:B------:R-:W-:Y:S05]  /*2d90*/  NANOSLEEP 0x64 ;  /* 0x000000640000795d */ /* 0x000fea0003800000 */
[----:B------:R-:W-:-:S05]  /*2da0*/  UMOV UR5, 0x10 ;  /* 0x0000001000057882 */ /* 0x000fca0000000000 */
[----:B------:R-:W-:Y:S04]  /*2db0*/  DEPBAR.LE SB1, 0x36 ;  /* 0x00009d800000791a */ /* 0x000fe80000000000 */
[----:B------:R-:W1:Y:S02]  /*2dc0*/  UTCATOMSWS.FIND_AND_SET.ALIGN UP0, UR5, UR5 ;  /* 0x00000005000575e3 */ /* 0x000e640008000800 */
[----:B-1----:R-:W-:Y:S01]  /*2dd0*/  MOV R3, UR5 ;  /* 0x0000000500037c02 */ /* 0x002fe20008000f00 */
[----:B------:R-:W-:Y:S05]  /*2de0*/  BRA.U !UP0, `(.L_x_55) ;  /* 0xfffffffd08e87547 */ /* 0x000fea000b83ffff */
.L_x_54:
[-C--:B------:R-:W-:Y:S02]  /*2df0*/  SHF.L.U32 R2, R2, R3.reuse, RZ ;  /* 0x0000000302027219 */ /* 0x080fe400000006ff */
[----:B------:R-:W-:Y:S01]  /*2e00*/  SHF.L.U32 R0, R0, R3, RZ ;  /* 0x0000000300007219 */ /* 0x000fe200000006ff */
[----:B------:R-:W-:Y:S02]  /*2e10*/  IMAD.SHL.U32 R3, R3, 0x20, RZ ;  /* 0x0000002003037824 */ /* 0x000fe400078e00ff */
[----:B------:R1:W-:Y:S04]  /*2e20*/  ATOMS.OR RZ, [UR4+0x14], R2 ;  /* 0x00001402ffff798c */ /* 0x0003e8000b000004 */
[----:B------:R1:W-:Y:S04]  /*2e30*/  ATOMS.OR RZ, [UR4+0x18], R0 ;  /* 0x00001800ffff798c */ /* 0x0003e8000b000004 */
[----:B------:R1:W-:Y:S01]  /*2e40*/  STS [UR37+0x170], R3 ;  /* 0x00017003ff007988 */ /* 0x0003e20008000825 */
[----:B------:R-:W-:Y:S05]  /*2e50*/  BRA `(.L_x_53) ;  /* 0x0000000000107947 */ /* 0x000fea0003800000 */
.L_x_52:
[----:B------:R-:W-:Y:S02]  /*2e60*/  MOV R0, 0xffffffff ;  /* 0xffffffff00007802 */ /* 0x000fe40000000f00 */
[----:B------:R-:W-:-:S03]  /*2e70*/  MOV R2, 0x2ea0 ;  /* 0x00002ea000027802 */ /* 0x000fc60000000f00 */
[----:B------:R1:W-:Y:S04]  /*2e80*/  STS [UR37+0x170], R0 ;  /* 0x00017000ff007988 */ /* 0x0003e80008000825 */
[----:B-1-3-5:R-:W-:Y:S05]  /*2e90*/  CALL.REL.NOINC `($__internal_1_$__cuda_sm10x_tcgen05_guardrail_trap_phase_invalid_during_alloc) ;  /* 0x0000006c00087944 */ /* 0x02afea0003c00000 */
.L_x_53:
[----:B------:R-:W-:Y:S05]  /*2ea0*/  WARPSYNC.ALL ;  /* 0x0000000000007948 */ /* 0x000fea0003800000 */
[----:B------:R-:W2:Y:S01]  /*2eb0*/  S2UR UR6, SR_CgaCtaId ;  /* 0x00000000000679c3 */ /* 0x000ea20000008800 */
[----:B------:R-:W-:Y:S01]  /*2ec0*/  UMOV UR4, 0x400 ;  /* 0x0000040000047882 */ /* 0x000fe20000000000 */
[----:B------:R-:W-:-:S06]  /*2ed0*/  NOP ;  /* 0x0000000000007918 */ /* 0x000fcc0000000000 */
[----:B------:R-:W-:Y:S06]  /*2ee0*/  BAR.ARV 0x6, 0xa0 ;  /* 0x0182800000007b1d */ /* 0x000fec0000002000 */
[----:B------:R-:W4:Y:S01]  /*2ef0*/  LDCU UR7, c[0x0][0x38c] ;  /* 0x00007180ff0777ac */ /* 0x000f220008000800 */
[----:B------:R-:W-:Y:S01]  /*2f00*/  IMAD.MOV.U32 R11, RZ, RZ, 0x1 ;  /* 0x00000001ff0b7424 */ /* 0x000fe200078e00ff */
[----:B------:R-:W-:Y:S01]  /*2f10*/  CS2R R8, SRZ ;  /* 0x0000000000087805 */ /* 0x000fe2000001ff00 */
[----:B------:R-:W-:Y:S01]  /*2f20*/  IMAD.MOV.U32 R10, RZ, RZ, RZ ;  /* 0x000000ffff0a7224 */ /* 0x000fe200078e00ff */
[----:B------:R-:W-:Y:S01]  /*2f30*/  UMOV UR18, URZ ;  /* 0x000000ff00127c82 */ /* 0x000fe20008000000 */
[----:B------:R-:W-:Y:S01]  /*2f40*/  UMOV UR17, URZ ;  /* 0x000000ff00117c82 */ /* 0x000fe20008000000 */
[----:B------:R-:W-:Y:S01]  /*2f50*/  UMOV UR22, 0x0 ;  /* 0x0000000000167882 */ /* 0x000fe20000000000 */
[----:B------:R-:W-:Y:S01]  /*2f60*/  UMOV UR23, 0x8200010 ;  /* 0x0820001000177882 */ /* 0x000fe20000000000 */
[----:B------:R-:W-:Y:S01]  /*2f70*/  UMOV UR20, 0x0 ;  /* 0x0000000000147882 */ /* 0x000fe20000000000 */
[----:B------:R-:W-:Y:S01]  /*2f80*/  UMOV UR21, 0x8200010 ;  /* 0x0820001000157882 */ /* 0x000fe20000000000 */
[----:B--2---:R-:W-:Y:S01]  /*2f90*/  ULEA UR6, UR6, UR4, 0x18 ;  /* 0x0000000406067291 */ /* 0x004fe2000f8ec0ff */
[----:B------:R-:W2:Y:S03]  /*2fa0*/  LDCU UR4, c[0x0][0x38c] ;  /* 0x00007180ff0477ac */ /* 0x000ea60008000800 */
[----:B------:R-:W-:-:S02]  /*2fb0*/  UIADD3 UR11, UPT, UPT, UR6, 0x8400, URZ ;  /* 0x00008400060b7890 */ /* 0x000fc4000fffe0ff */
[----:B----4-:R-:W-:-:S03]  /*2fc0*/  UIADD3 UR7, UPT, UPT, UR7, 0x1f, URZ ;  /* 0x0000001f07077890 */ /* 0x010fc6000fffe0ff */
[----:B-1----:R-:W1:Y:S01]  /*2fd0*/  LDS R0, [UR6+0x170] ;  /* 0x00017006ff007984 */ /* 0x002e620008000800 */
[----:B------:R-:W-:Y:S02]  /*2fe0*/  UIADD3 UR12, UPT, UPT, UR6, 0x16400, URZ ;  /* 0x00016400060c7890 */ /* 0x000fe4000fffe0ff */
[----:B------:R-:W-:Y:S02]  /*2ff0*/  USHF.R.S32.HI UR5, URZ, 0x1f, UR7 ;  /* 0x0000001fff057899 */ /* 0x000fe40008011407 */
[----:B------:R-:W-:Y:S02]  /*3000*/  USHF.R.U32.HI UR11, URZ, 0x4, UR11 ;  /* 0x00000004ff0b7899 */ /* 0x000fe4000801160b */
[----:B------:R-:W-:Y:S02]  /*3010*/  ULEA.HI UR5, UR5, UR7, URZ, 0x5 ;  /* 0x0000000705057291 */ /* 0x000fe4000f8f28ff */
[----:B------:R-:W-:Y:S02]  /*3020*/  USHF.R.U32.HI UR12, URZ, 0x4, UR12 ;  /* 0x00000004ff0c7899 */ /* 0x000fe4000801160c */
[----:B------:R-:W-:-:S02]  /*3030*/  USHF.R.S32.HI UR5, URZ, 0x5, UR5 ;  /* 0x00000005ff057899 */ /* 0x000fc40008011405 */
[----:B------:R-:W-:Y:S02]  /*3040*/  ULOP3.LUT UR11, UR11, 0x3fff, URZ, 0xc0, !UPT ;  /* 0x00003fff0b0b7892 */ /* 0x000fe4000f8ec0ff */
[----:B------:R-:W-:Y:S02]  /*3050*/  UISETP.LT.AND UP0, UPT, UR5, 0x1, UPT ;  /* 0x000000010500788c */ /* 0x000fe4000bf01270 */
[----:B------:R-:W-:Y:S02]  /*3060*/  ULOP3.LUT UR12, UR12, 0x3fff, URZ, 0xc0, !UPT ;  /* 0x00003fff0c0c7892 */ /* 0x000fe4000f8ec0ff */
[----:B------:R-:W-:Y:S02]  /*3070*/  USEL UR10, UR5, 0x1, !UP0 ;  /* 0x00000001050a7887 */ /* 0x000fe4000c000000 */
[----:B------:R-:W-:Y:S02]  /*3080*/  ULOP3.LUT UR11, UR11, 0x10000, URZ, 0xfc, !UPT ;  /* 0x000100000b0b7892 */ /* 0x000fe4000f8efcff */
[----:B------:R-:W-:-:S02]  /*3090*/  ULOP3.LUT UR12, UR12, 0x10000, URZ, 0xfc, !UPT ;  /* 0x000100000c0c7892 */ /* 0x000fc4000f8efcff */
[----:B------:R-:W-:Y:S02]  /*30a0*/  UIADD3 UR10, UPT, UPT, -UR10, URZ, URZ ;  /* 0x000000ff0a0a7290 */ /* 0x000fe4000fffe1ff */
[----:B--2---:R-:W-:Y:S01]  /*30b0*/  UISETP.GE.AND UP3, UPT, UR4, 0x1, UPT ;  /* 0x000000010400788c */ /* 0x004fe2000bf66270 */
[----:B-1----:R-:W-:-:S15]  /*30c0*/  R2UR UR19, R0 ;  /* 0x00000000001372ca */ /* 0x002fde00000e0000 */
.L_x_62:
[----:B------:R-:W-:Y:S02]  /*30d0*/  LEA R0, R10, UR6, 0x3 ;  /* 0x000000060a007c11 */ /* 0x000fe4000f8e18ff */
[----:B------:R-:W-:Y:S02]  /*30e0*/  SHF.L.U32 R2, R9, 0x1f, RZ ;  /* 0x0000001f09027819 */ /* 0x000fe400000006ff */
[----:B------:R-:W-:Y:S01]  /*30f0*/  PLOP3.LUT P0, PT, PT, PT, UP3, 0x80, 0x8 ;  /* 0x000000000008781c */ /* 0x000fe20003f0f038 */
[----:B------:R-:W-:Y:S01]  /*3100*/  VIADD R3, R0, 0xd0 ;  /* 0x000000d000037836 */ /* 0x000fe20000000000 */
[----:B-1----:R-:W1:Y:S02]  /*3110*/  SYNCS.PHASECHK.TRANS64.TRYWAIT P1, [R0+URZ+0xc0], R2 ;  /* 0x0000c002000075a7 */ /* 0x002e6400080211ff */
[----:B-1--4-:R-:W-:Y:S09]  /*3120*/  @!P1 BRA `(.L_x_56) ;  /* 0x0000006000649947 */ /* 0x012ff20003800000 */
.L_x_155:
[----:B------:R-:W-:Y:S01]  /*3130*/  LEA R4, R10, UR6, 0x4 ;  /* 0x000000060a047c11 */ /* 0x000fe2000f8e20ff */
[----:B------:R-:W-:Y:S01]  /*3140*/  @UP3 ULEA UR4, UR17, UR6, 0x3 ;  /* 0x0000000611043291 */ /* 0x000fe2000f8e18ff */
[----:B------:R-:W-:Y:S01]  /*3150*/  PLOP3.LUT P2, PT, PT, PT, PT, 0x80, 0x8 ;  /* 0x000000000008781c */ /* 0x000fe20003f4f070 */
[----:B------:R-:W-:Y:S01]  /*3160*/  ULEA UR8, UR18, UR6, 0x3 ;  /* 0x0000000612087291 */ /* 0x000fe2000f8e18ff */
[----:B------:R-:W-:Y:S01]  /*3170*/  PRMT R3, RZ, 0x654, R3 ;  /* 0x00000654ff037816 */ /* 0x000fe20000000003 */
[----:B------:R-:W-:Y:S01]  /*3180*/  ULEA UR9, UR18, UR19, 0x7 ;  /* 0x0000001312097291 */ /* 0x000fe2000f8e38ff */
[----:B------:R-:W2:Y:S01]  /*3190*/  LDS.128 R4, [R4+0x150] ;  /* 0x0001500004047984 */ /* 0x000ea20000000c00 */
[----:B-1----:R-:W-:Y:S02]  /*31a0*/  @P0 SHF.L.U32 R2, R8, 0x1f, RZ ;  /* 0x0000001f08020819 */ /* 0x002fe400000006ff */
[----:B------:R-:W-:Y:S01]  /*31b0*/  SHF.L.U32 R0, R11, 0x1f, RZ ;  /* 0x0000001f0b007819 */ /* 0x000fe200000006ff */
[----:B------:R-:W-:Y:S01]  /*31c0*/  @!PT LDS RZ, [RZ] ;  /* 0x00000000fffff984 */ /* 0x000fe20000000800 */
[----:B------:R-:W-:Y:S01]  /*31d0*/  @!PT LDS RZ, [RZ] ;  /* 0x00000000fffff984 */ /* 0x000fe20000000800 */
[----:B------:R-:W-:Y:S01]  /*31e0*/  @!PT LDS RZ, [RZ] ;  /* 0x00000000fffff984 */ /* 0x000fe20000000800 */
[----:B------:R-:W-:Y:S01]  /*31f0*/  @!PT LDS RZ, [RZ] ;  /* 0x00000000fffff984 */ /* 0x000fe20000000800 */
[----:B------:R1:W-:Y:S06]  /*3200*/  MEMBAR.ALL.CTA ;  /* 0x0000000000007992 */ /* 0x0003ec0000008000 */
[----:B-1----:R-:W1:Y:S02]  /*3210*/  FENCE.VIEW.ASYNC.S ;  /* 0x00000000000073c6 */ /* 0x002e640000000000 */
[----:B-1----:R1:W-:Y:S01]  /*3220*/  SYNCS.ARRIVE.TRANS64.RED.A1T0 RZ, [R3+URZ], RZ ;  /* 0x000000ff03ff79a7 */ /* 0x0023e200081004ff */
[----:B------:R1:W4:Y:S01]  /*3230*/  @P0 SYNCS.PHASECHK.TRANS64.TRYWAIT P2, [UR4], R2 ;  /* 0x00000002ff0005a7 */ /* 0x0003220008041104 */
[----:B--2---:R-:W-:Y:S01]  /*3240*/  LOP3.LUT P1, RZ, R6, 0x1, RZ, 0xc0, !PT ;  /* 0x0000000106ff7812 */ /* 0x004fe2000782c0ff */
[----:B------:R-:W2:Y:S02]  /*3250*/  SYNCS.PHASECHK.TRANS64.TRYWAIT P0, [UR8+0x100], R0 ;  /* 0x00010000ff0075a7 */ /* 0x000ea40008001108 */
[----:B-12-4-:R-:W-:Y:S10]  /*3260*/  @!P0 BRA `(.L_x_57) ;  /* 0x0000006000288947 */ /* 0x016ff40003800000 */
.L_x_157:
[----:B------:R-:W-:Y:S01]  /*3270*/  IADD3 R10, PT, PT, R10, 0x1, RZ ;  /* 0x000000010a0a7810 */ /* 0x000fe20007ffe0ff */
[----:B------:R-:W-:Y:S06]  /*3280*/  BRA.U !UP3, `(.L_x_58) ;  /* 0x000000010b987547 */ /* 0x000fec000b800000 */
[----:B------:R-:W-:Y:S01]  /*3290*/  UPLOP3.LUT UP4, UPT, UPT, UPT, UPT, 0x40, 0x4 ;  /* 0x000000000004789c */ /* 0x000fe20003f8e870 */
[----:B------:R-:W-:Y:S01]  /*32a0*/  UMOV UR16, UR10 ;  /* 0x0000000a00107c82 */ /* 0x000fe20008000000 */
[----:B------:R-:W-:Y:S01]  /*32b0*/  UMOV UR15, UR5 ;  /* 0x00000005000f7c82 */ /* 0x000fe20008000000 */
[----:B------:R-:W-:-:S08]  /*32c0*/  UMOV UR14, UR17 ;  /* 0x00000011000e7c82 */ /* 0x000fd00008000000 */
.L_x_61:
[----:B------:R-:W-:Y:S02]  /*32d0*/  UIADD3 UR16, UPT, UPT, UR16, 0x1, URZ ;  /* 0x0000000110107890 */ /* 0x000fe4000fffe0ff */
[----:B--2---:R-:W-:Y:S02]  /*32e0*/  ULEA UR7, UR14, UR6, 0x3 ;  /* 0x000000060e077291 */ /* 0x004fe4000f8e18ff */
[----:B------:R-:W-:Y:S01]  /*32f0*/  UISETP.NE.AND UP0, UPT, UR16, URZ, UPT ;  /* 0x000000ff1000728c */ /* 0x000fe2000bf05270 */
[----:B----4-:R-:W-:Y:S10]  /*3300*/  @P2 BRA `(.L_x_59) ;  /* 0x00000000000c2947 */ /* 0x010ff40003800000 */
[----:B-1----:R-:W-:Y:S04]  /*3310*/  SHF.L.U32 R2, R8, 0x1f, RZ ;  /* 0x0000001f08027819 */ /* 0x002fe800000006ff */
[----:B------:R-:W1:Y:S02]  /*3320*/  SYNCS.PHASECHK.TRANS64.TRYWAIT P0, [UR7], R2 ;  /* 0x00000002ff0075a7 */ /* 0x000e640008001107 */
[----:B-1----:R-:W-:Y:S05]  /*3330*/  @!P0 BRA `(.L_x_60) ;  /* 0x00000060000c8947 */ /* 0x002fea0003800000 */
.L_x_59:
[----:B------:R-:W-:Y:S01]  /*3340*/  UISETP.NE.AND UP1, UPT, UR15, 0x1, UPT ;  /* 0x000000010f00788c */ /* 0x000fe2000bf25270 */
[----:B------:R-:W-:Y:S01]  /*3350*/  PLOP3.LUT P2, PT, PT, PT, PT, 0x80, 0x8 ;  /* 0x000000000008781c */ /* 0x000fe20003f4f070 */
[----:B------:R-:W-:Y:S02]  /*3360*/  UIADD3 UR17, UPT, UPT, UR14, 0x1, URZ ;  /* 0x000000010e117890 */ /* 0x000fe4000fffe0ff */
[----:B------:R-:W-:Y:S02]  /*3370*/  ULEA UR24, UR14, UR12, 0x9 ;  /* 0x0000000c0e187291 */ /* 0x000fe4000f8e48ff */
[----:B------:R-:W-:Y:S01]  /*3380*/  UISETP.NE.AND UP2, UPT, UR17, 0x7, UPT ;  /* 0x000000071100788c */ /* 0x000fe2000bf45270 */
[----:B------:R-:W-:Y:S01]  /*3390*/  PLOP3.LUT P0, PT, PT, PT, UP1, 0x80, 0x8 ;  /* 0x000000000008781c */ /* 0x000fe20003f0f018 */
[----:B------:R-:W-:Y:S02]  /*33a0*/  ULEA UR26, UR14, UR11, 0x9 ;  /* 0x0000000b0e1a7291 */ /* 0x000fe4000f8e48ff */
[----:B------:R-:W-:Y:S02]  /*33b0*/  USEL UR13, URZ, 0x1, UP2 ;  /* 0x00000001ff0d7887 */ /* 0x000fe40009000000 */
[----:B------:R-:W-:Y:S02]  /*33c0*/  USEL UR17, UR17, URZ, UP2 ;  /* 0x000000ff11117287 */ /* 0x000fe40009000000 */
[----:B------:R-:W-:Y:S02]  /*33d0*/  UIADD3 UR30, UPT, UPT, UR24, 0x2, URZ ;  /* 0x00000002181e7890 */ /* 0x000fe4000fffe0ff */
[----:B------:R-:W-:Y:S01]  /*33e0*/  @UP1 ULEA UR4, UR17, UR6, 0x3 ;  /* 0x0000000611041291 */ /* 0x000fe2000f8e18ff */
[----:B------:R-:W-:Y:S01]  /*33f0*/  LOP3.LUT R8, R8, UR13, RZ, 0x3c, !PT ;  /* 0x0000000d08087c12 */ /* 0x000fe2000f8e3cff */
[----:B------:R-:W-:Y:S02]  /*3400*/  UIADD3 UR28, UPT, UPT, UR26, 0x2, URZ ;  /* 0x000000021a1c7890 */ /* 0x000fe4000fffe0ff */
[----:B------:R-:W-:Y:S01]  /*3410*/  UIADD3 UR7, UPT, UPT, UR7, 0x38, URZ ;  /* 0x0000003807077890 */ /* 0x000fe2000fffe0ff */
[----:B-1----:R-:W-:Y:S01]  /*3420*/  @P0 SHF.L.U32 R0, R8, 0x1f, RZ ;  /* 0x0000001f08000819 */ /* 0x002fe200000006ff */
[----:B------:R-:W-:Y:S01]  /*3430*/  UMOV UR25, 0x80004020 ;  /* 0x8000402000197882 */ /* 0x000fe20000000000 */
[----:B------:R-:W-:Y:S01]  /*3440*/  UMOV UR27, 0x80004020 ;  /* 0x80004020001b7882 */ /* 0x000fe20000000000 */
[----:B------:R-:W-:Y:S01]  /*3450*/  UMOV UR31, 0x80004020 ;  /* 0x80004020001f7882 */ /* 0x000fe20000000000 */
[----:B------:R2:W4:Y:S01]  /*3460*/  @P0 SYNCS.PHASECHK.TRANS64.TRYWAIT P2, [UR4], R0 ;  /* 0x00000000ff0005a7 */ /* 0x0005220008041104 */
[----:B------:R-:W-:Y:S01]  /*3470*/  UIADD3 UR15, UPT, UPT, UR15, -0x1, URZ ;  /* 0xffffffff0f0f7890 */ /* 0x000fe2000fffe0ff */
[----:B------:R2:W-:Y:S01]  /*3480*/  UTCHMMA gdesc[UR26], gdesc[UR24], tmem[UR9], tmem[UR22], idesc[UR23], UP4 ;  /* 0x00ff16181a0075ea */ /* 0x0005e2000a000009 */
[----:B------:R-:W-:Y:S01]  /*3490*/  UPLOP3.LUT UP4, UPT, UPT, UPT, UPT, 0x80, 0x8 ;  /* 0x000000000008789c */ /* 0x000fe20003f8f070 */
[----:B------:R-:W-:Y:S01]  /*34a0*/  UMOV UR29, 0x80004020 ;  /* 0x80004020001d7882 */ /* 0x000fe20000000000 */
[----:B------:R-:W-:Y:S01]  /*34b0*/  UMOV UR14, UR17 ;  /* 0x00000011000e7c82 */ /* 0x000fe20008000000 */
[----:B------:R2:W-:Y:S01]  /*34c0*/  UTCHMMA gdesc[UR28], gdesc[UR30], tmem[UR9], tmem[UR20], idesc[UR21], UPT ;  /* 0x00ff141e1c0075ea */ /* 0x0005e2000b800009 */
[----:B------:R2:W-:Y:S01]  /*34d0*/  UTCBAR [UR7], URZ ;  /* 0x000000ff070073e9 */ /* 0x0005e200080000ff */
[----:B------:R-:W-:Y:S06]  /*34e0*/  BRA.U UP0, `(.L_x_61) ;  /* 0xfffffffd00787547 */ /* 0x000fec000b83ffff */
.L_x_58:
[----:B------:R-:W-:Y:S01]  /*34f0*/  UIADD3 UR18, UPT, UPT, UR18, 0x1, URZ ;  /* 0x0000000112127890 */ /* 0x000fe2000fffe0ff */
[C---:B------:R-:W-:Y:S01]  /*3500*/  ISETP.NE.AND P0, PT, R10.reuse, 0x2, PT ;  /* 0x000000020a00780c */ /* 0x040fe20003f05270 */
[----:B------:R-:W-:Y:S02]  /*3510*/  UIADD3 UR8, UPT, UPT, UR8, 0xe0, URZ ;  /* 0x000000e008087890 */ /* 0x000fe4000fffe0ff */
[----:B------:R-:W-:Y:S01]  /*3520*/  UISETP.NE.AND UP0, UPT, UR18, 0x4, UPT ;  /* 0x000000041200788c */ /* 0x000fe2000bf05270 */
[----:B-12---:R-:W-:Y:S02]  /*3530*/  SEL R0, RZ, 0x1, P0 ;  /* 0x00000001ff007807 */ /* 0x006fe40000000000 */
[----:B------:R-:W-:Y:S01]  /*3540*/  SEL R10, R10, RZ, P0 ;  /* 0x000000ff0a0a7207 */ /* 0x000fe20000000000 */
[----:B------:R-:W-:Y:S01]  /*3550*/  USEL UR4, URZ, 0x1, UP0 ;  /* 0x00000001ff047887 */ /* 0x000fe20008000000 */
[----:B------:R-:W-:Y:S01]  /*3560*/  LOP3.LUT R9, R9, R0, RZ, 0x3c, !PT ;  /* 0x0000000009097212 */ /* 0x000fe200078e3cff */
[----:B------:R-:W-:Y:S01]  /*3570*/  USEL UR18, UR18, URZ, UP0 ;  /* 0x000000ff12127287 */ /* 0x000fe20008000000 */
[----:B------:R1:W-:Y:S03]  /*3580*/  UTCBAR [UR8], URZ ;  /* 0x000000ff080073e9 */ /* 0x0003e600080000ff */
[----:B------:R-:W-:Y:S01]  /*3590*/  LOP3.LUT R11, R11, UR4, RZ, 0x3c, !PT ;  /* 0x000000040b0b7c12 */ /* 0x000fe2000f8e3cff */
[----:B------:R-:W-:Y:S07]  /*35a0*/  @P1 BRA `(.L_x_62) ;  /* 0xfffffff800c81947 */ /* 0x000fee000383ffff */
[----:B------:R-:W2:Y:S01]  /*35b0*/  S2UR UR4, SR_CgaCtaId ;  /* 0x00000000000479c3 */ /* 0x000ea20000008800 */
[----:B------:R-:W-:Y:S01]  /*35c0*/  ELECT P0, URZ, PT ;  /* 0x0000000000ff782f */ /* 0x000fe20003800000 */
[----:B------:R-:W-:Y:S01]  /*35d0*/  IMAD.MOV.U32 R0, RZ, RZ, 0x1 ;  /* 0x00000001ff007424 */ /* 0x000fe200078e00ff */
[----:B------:R-:W-:Y:S01]  /*35e0*/  UIADD3 UR6, UPT, UPT, UR6, 0x100, URZ ;  /* 0x0000010006067890 */ /* 0x000fe2000fffe0ff */
[----:B------:R-:W-:Y:S01]  /*35f0*/  SHF.L.U32 R2, R11, 0x1f, RZ ;  /* 0x0000001f0b027819 */ /* 0x000fe200000006ff */
[----:B------:R-:W-:-:S03]  /*3600*/  UMOV UR5, 0x40 ;  /* 0x0000004000057882 */ /* 0x000fc60000000000 */
[----:B------:R-:W-:Y:S01]  /*3610*/  UVIRTCOUNT.DEALLOC.SMPOOL 0x80 ;  /* 0x000000800000784c */ /* 0x000fe20000000000 */
[----:B--2---:R-:W-:Y:S02]  /*3620*/  ULEA UR4, UR4, UR5, 0x18 ;  /* 0x0000000504047291 */ /* 0x004fe4000f8ec0ff */
[----:B------:R-:W-:-:S07]  /*3630*/  ULEA UR5, UR18, UR6, 0x3 ;  /* 0x0000000612057291 */ /* 0x000fce000f8e18ff */
[----:B------:R2:W-:Y:S02]  /*3640*/  @P0 STS.U8 [UR4+0x1c], R0 ;  /* 0x00001c00ff000988 */ /* 0x0005e40008000004 */
[----:B------:R-:W3:Y:S02]  /*3650*/  SYNCS.PHASECHK.TRANS64.TRYWAIT P0, [UR5], R2 ;  /* 0x00000002ff0075a7 */ /* 0x000ee40008001105 */
[----:B--23--:R-:W-:Y:S05]  /*3660*/  @!P0 BRA `(.L_x_63) ;  /* 0x0000005c00588947 */ /* 0x00cfea0003800000 */
.L_x_160:
[----:B------:R-:W-:-:S04]  /*3670*/  UIADD3 UR7, UPT, UPT, UR18, 0x1, URZ ;  /* 0x0000000112077890 */ /* 0x000fc8000fffe0ff */
[----:B------:R-:W-:-:S04]  /*3680*/  UISETP.NE.AND UP0, UPT, UR7, 0x4, UPT ;  /* 0x000000040700788c */ /* 0x000fc8000bf05270 */
[----:B-1----:R-:W-:Y:S02]  /*3690*/  USEL UR8, URZ, 0x1, UP0 ;  /* 0x00000001ff087887 */ /* 0x002fe40008000000 */
[----:B------:R-:W-:-:S04]  /*36a0*/  USEL UR7, UR7, URZ, UP0 ;  /* 0x000000ff07077287 */ /* 0x000fc80008000000 */
[----:B------:R-:W-:Y:S01]  /*36b0*/  ULEA UR5, UR7, UR6, 0x3 ;  /* 0x0000000607057291 */ /* 0x000fe2000f8e18ff */
[----:B--2---:R-:W-:-:S04]  /*36c0*/  LOP3.LUT R2, R11, UR8, RZ, 0x3c, !PT ;  /* 0x000000080b027c12 */ /* 0x004fc8000f8e3cff */
[----:B------:R-:W-:-:S04]  /*36d0*/  SHF.L.U32 R3, R2, 0x1f, RZ ;  /* 0x0000001f02037819 */ /* 0x000fc800000006ff */
[----:B------:R-:W1:Y:S02]  /*36e0*/  SYNCS.PHASECHK.TRANS64.TRYWAIT P0, [UR5], R3 ;  /* 0x00000003ff0075a7 */ /* 0x000e640008001105 */
[----:B-1----:R-:W-:Y:S05]  /*36f0*/  @!P0 BRA `(.L_x_64) ;  /* 0x0000005c004c8947 */ /* 0x002fea0003800000 */
.L_x_162:
        /* <DEDUP_REMOVED lines=9> */
.L_x_164:
[----:B------:R-:W-:-:S04]  /*3790*/  UIADD3 UR7, UPT, UPT, UR7, 0x1, URZ ;  /* 0x0000000107077890 */ /* 0x000fc8000fffe0ff */
[----:B------:R-:W-:-:S04]  /*37a0*/  UISETP.NE.AND UP0, UPT, UR7, 0x4, UPT ;  /* 0x000000040700788c */ /* 0x000fc8000bf05270 */
[----:B------:R-:W-:Y:S02]  /*37b0*/  USEL UR5, URZ, 0x1, UP0 ;  /* 0x00000001ff057887 */ /* 0x000fe40008000000 */
[----:B------:R-:W-:-:S04]  /*37c0*/  USEL UR7, UR7, URZ, UP0 ;  /* 0x000000ff07077287 */ /* 0x000fc80008000000 */
[----:B------:R-:W-:Y:S01]  /*37d0*/  ULEA UR7, UR7, UR6, 0x3 ;  /* 0x0000000607077291 */ /* 0x000fe2000f8e18ff */
[----:B------:R-:W-:-:S04]  /*37e0*/  LOP3.LUT R2, R2, UR5, RZ, 0x3c, !PT ;  /* 0x0000000502027c12 */ /* 0x000fc8000f8e3cff */
[----:B------:R-:W-:-:S04]  /*37f0*/  SHF.L.U32 R2, R2, 0x1f, RZ ;  /* 0x0000001f02027819 */ /* 0x000fc800000006ff */
[----:B------:R-:W2:Y:S02]  /*3800*/  SYNCS.PHASECHK.TRANS64.TRYWAIT P0, [UR7], R2 ;  /* 0x00000002ff0075a7 */ /* 0x000ea40008001107 */
[----:B--2---:R-:W-:Y:S05]  /*3810*/  @!P0 BRA `(.L_x_66) ;  /* 0x0000005c00348947 */ /* 0x004fea0003800000 */
.L_x_166:
[----:B------:R-:W-:Y:S01]  /*3820*/  NOP ;  /* 0x0000000000007918 */ /* 0x000fe20000000000 */
[----:B-1----:R-:W1:Y:S01]  /*3830*/  LDS R0, [UR4+0x14] ;  /* 0x00001404ff007984 */ /* 0x002e620008000800 */
[----:B------:R-:W-:Y:S01]  /*3840*/  ULOP3.LUT UR6, UR19, 0xffff, URZ, 0xc0, !UPT ;  /* 0x0000ffff13067892 */ /* 0x000fe2000f8ec0ff */
[----:B------:R-:W-:Y:S01]  /*3850*/  UMOV UR8, 0xffff ;  /* 0x0000ffff00087882 */ /* 0x000fe20000000000 */
[----:B------:R-:W-:Y:S02]  /*3860*/  UMOV UR5, 0x1 ;  /* 0x0000000100057882 */ /* 0x000fe40000000000 */
[----:B------:R-:W-:-:S04]  /*3870*/  USHF.R.U32.HI UR6, URZ, 0x5, UR6 ;  /* 0x00000005ff067899 */ /* 0x000fc80008011606 */
[----:B------:R-:W-:Y:S02]  /*3880*/  USHF.L.U32 UR8, UR8, UR6, URZ ;  /* 0x0000000608087299 */ /* 0x000fe400080006ff */
[----:B------:R-:W-:-:S04]  /*3890*/  USHF.L.U32 UR5, UR5, UR6, URZ ;  /* 0x0000000605057299 */ /* 0x000fc800080006ff */
[----:B-1----:R-:W-:-:S04]  /*38a0*/  LOP3.LUT R0, R0, UR8, RZ, 0xc0, !PT ;  /* 0x0000000800007c12 */ /* 0x002fc8000f8ec0ff */
[----:B------:R-:W-:-:S13]  /*38b0*/  ISETP.NE.AND P0, PT, R0, UR8, PT ;  /* 0x0000000800007c0c */ /* 0x000fda000bf05270 */
[----:B------:R-:W-:Y:S05]  /*38c0*/  @P0 BRA `(.L_x_67) ;  /* 0x0000000000580947 */ /* 0x000fea0003800000 */
[----:B------:R-:W1:Y:S02]  /*38d0*/  LDS R0, [UR4+0x18] ;  /* 0x00001804ff007984 */ /* 0x000e640008000800 */
[----:B-1----:R-:W-:-:S04]  /*38e0*/  LOP3.LUT R0, R0, UR5, RZ, 0xc0, !PT ;  /* 0x0000000500007c12 */ /* 0x002fc8000f8ec0ff */
[----:B------:R-:W-:-:S13]  /*38f0*/  ISETP.NE.AND P0, PT, R0, UR5, PT ;  /* 0x0000000500007c0c */ /* 0x000fda000bf05270 */
[----:B------:R-:W-:Y:S05]  /*3900*/  @P0 BRA `(.L_x_68) ;  /* 0x00000000003c0947 */ /* 0x000fea0003800000 */
[----:B------:R-:W1:Y:S01]  /*3910*/  S2R R2, SR_LANEID ;  /* 0x0000000000027919 */ /* 0x000e620000000000 */
[----:B------:R-:W-:Y:S01]  /*3920*/  ULOP3.LUT UR8, URZ, UR8, URZ, 0x33, !UPT ;  /* 0x00000008ff087292 */ /* 0x000fe2000f8e33ff */
[----:B------:R-:W-:Y:S02]  /*3930*/  VOTEU.ANY UR7, UPT, PT ;  /* 0x0000000000077886 */ /* 0x000fe400038e0100 */
[----:B------:R-:W-:-:S03]  /*3940*/  UFLO.U32 UR7, UR7 ;  /* 0x00000007000772bd */ /* 0x000fc600080e0000 */
[----:B------:R-:W-:-:S04]  /*3950*/  IMAD.U32 R0, RZ, RZ, UR8 ;  /* 0x00000008ff007e24 */ /* 0x000fc8000f8e00ff */
[----:B------:R2:W3:Y:S02]  /*3960*/  REDUX UR6, R0 ;  /* 0x00000000000673c4 */ /* 0x0004e40000000000 */
[----:B------:R1:W-:Y:S02]  /*3970*/  UTCATOMSWS.AND URZ, UR8 ;  /* 0x0000000800ff79e3 */ /* 0x0003e40008000000 */
[----:B-1----:R-:W-:Y:S02]  /*3980*/  ISETP.EQ.U32.AND P0, PT, R2, UR7, PT ;  /* 0x0000000702007c0c */ /* 0x002fe4000bf02070 */
[----:B--2---:R-:W-:Y:S02]  /*3990*/  LOP3.LUT R0, RZ, UR5, RZ, 0x33, !PT ;  /* 0x00000005ff007c12 */ /* 0x004fe4000f8e33ff */
[----:B---3--:R-:W-:Y:S02]  /*39a0*/  MOV R2, UR6 ;  /* 0x0000000600027c02 */ /* 0x008fe40008000f00 */
[----:B------:R-:W1:Y:S07]  /*39b0*/  REDUX UR5, R0 ;  /* 0x00000000000573c4 */ /* 0x000e6e0000000000 */
[----:B------:R2:W-:Y:S01]  /*39c0*/  @P0 ATOMS.AND RZ, [UR4+0x14], R2 ;  /* 0x00001402ffff098c */ /* 0x0005e2000a800004 */
[----:B-1----:R-:W-:-:S05]  /*39d0*/  IMAD.U32 R0, RZ, RZ, UR5 ;  /* 0x00000005ff007e24 */ /* 0x002fca000f8e00ff */
[----:B------:R2:W-:Y:S01]  /*39e0*/  @P0 ATOMS.AND RZ, [UR4+0x18], R0 ;  /* 0x00001800ffff098c */ /* 0x0005e2000a800004 */
[----:B------:R-:W-:Y:S05]  /*39f0*/  BRA `(.L_x_69) ;  /* 0x0000000000147947 */ /* 0x000fea0003800000 */
.L_x_68:
[----:B------:R-:W-:Y:S02]  /*3a00*/  MOV R2, 0x3a20 ;  /* 0x00003a2000027802 */ /* 0x000fe40000000f00 */
[----:B----45:R-:W-:Y:S05]  /*3a10*/  CALL.REL.NOINC `($__internal_0_$__cuda_sm10x_tcgen05_guardrail_trap_col_being_dealloced_not_returned_by_alloc) ;  /* 0x00000060001c7944 */ /* 0x030fea0003c00000 */
[----:B------:R-:W-:Y:S05]  /*3a20*/  BRA `(.L_x_69) ;  /* 0x0000000000087947 */ /* 0x000fea0003800000 */
.L_x_67:
[----:B------:R-:W-:Y:S02]  /*3a30*/  MOV R2, 0x3a50 ;  /* 0x00003a5000027802 */ /* 0x000fe40000000f00 */
[----:B----45:R-:W-:Y:S05]  /*3a40*/  CALL.REL.NOINC `($__internal_2_$__cuda_sm10x_tcgen05_guardrail_trap_unallocated_columns_being_dealloced) ;  /* 0x0000006000287944 */ /* 0x030fea0003c00000 */
.L_x_69:
[----:B------:R-:W-:Y:S01]  /*3a50*/  NOP ;  /* 0x0000000000007918 */ /* 0x000fe20000000000 */
[----:B------:R-:W-:Y:S05]  /*3a60*/  EXIT ;  /* 0x000000000000794d */ /* 0x000fea0003800000 */
.L_x_51:
[----:B------:R-:W-:-:S09]  /*3a70*/  UISETP.NE.OR UP2, UPT, UR8, 0x3, !UP2 ;  /* 0x000000030800788c */ /* 0x000fd2000d745670 */
[----:B------:R-:W-:Y:S05]  /*3a80*/  BRA.U UP2, `(.L_x_70) ;  /* 0x0000001102087547 */ /* 0x000fea000b800000 */
[----:B------:R-:W1:Y:S01]  /*3a90*/  LDC R0, c[0x0][0xb30] ;  /* 0x0002cc00ff007b82 */ /* 0x000e620000000800 */
[----:B------:R-:W2:Y:S01]  /*3aa0*/  LDCU.64 UR8, c[0x0][0x888] ;  /* 0x00011100ff0877ac */ /* 0x000ea20008000a00 */
[----:B------:R-:W-:Y:S02]  /*3ab0*/  HFMA2 R27, -RZ, RZ, 0, 0 ;  /* 0x00000000ff1b7431 */ /* 0x000fe400000001ff */
[----:B------:R-:W-:Y:S01]  /*3ac0*/  IMAD.MOV.U32 R29, RZ, RZ, 0x1 ;  /* 0x00000001ff1d7424 */ /* 0x000fe200078e00ff */
[----:B------:R-:W-:Y:S01]  /*3ad0*/  MOV R25, 0x2000 ;  /* 0x0000200000197802 */ /* 0x000fe20000000f00 */
[----:B------:R-:W4:Y:S01]  /*3ae0*/  LDCU.64 UR4, c[0x0][0x890] ;  /* 0x00011200ff0477ac */ /* 0x000f220008000a00 */
[----:B------:R-:W-:Y:S01]  /*3af0*/  IMAD.MOV.U32 R28, RZ, RZ, RZ ;  /* 0x000000ffff1c7224 */ /* 0x000fe200078e00ff */
[----:B------:R-:W3:Y:S01]  /*3b00*/  LDC R24, c[0x0][0x370] ;  /* 0x0000dc00ff187b82 */ /* 0x000ee20000000800 */
[----:B------:R-:W-:Y:S01]  /*3b10*/  UMOV UR7, 0x400 ;  /* 0x0000040000077882 */ /* 0x000fe20000000000 */
[----:B------:R-:W-:-:S02]  /*3b20*/  UPLOP3.LUT UP1, UPT, UPT, UPT, UPT, 0x40, 0x4 ;  /* 0x000000000004789c */ /* 0x000fc40003f2e870 */
[----:B------:R-:W-:-:S04]  /*3b30*/  ULEA UR7, UR37, UR7, 0x18 ;  /* 0x0000000725077291 */ /* 0x000fc8000f8ec0ff */
[----:B------:R-:W3:Y:S01]  /*3b40*/  LDC R3, c[0x0][0xb0c] ;  /* 0x0002c300ff037b82 */ /* 0x000ee20000000800 */
[----:B------:R-:W-:Y:S02]  /*3b50*/  UIADD3 UR13, UPT, UPT, UR7, 0x88, URZ ;  /* 0x00000088070d7890 */ /* 0x000fe4000fffe0ff */
[----:B--2---:R-:W-:Y:S02]  /*3b60*/  UISETP.NE.U32.AND UP2, UPT, UR8, URZ, UPT ;  /* 0x000000ff0800728c */ /* 0x004fe4000bf45070 */
[----:B------:R-:W-:Y:S02]  /*3b70*/  UIADD3 UR33, UPT, UPT, UR7, 0x70, URZ ;  /* 0x0000007007217890 */ /* 0x000fe4000fffe0ff */
[----:B----4-:R-:W-:Y:S01]  /*3b80*/  UISETP.NE.U32.AND UP3, UPT, UR4, URZ, UPT ;  /* 0x000000ff0400728c */ /* 0x010fe2000bf65070 */
[----:B------:R-:W2:Y:S01]  /*3b90*/  LDC R18, c[0x0][0xb20] ;  /* 0x0002c800ff127b82 */ /* 0x000ea20000000800 */
[----:B-1----:R-:W-:Y:S01]  /*3ba0*/  ISETP.NE.AND P1, PT, R0, 0x1, PT ;  /* 0x000000010000780c */ /* 0x002fe20003f25270 */
[----:B------:R-:W-:-:S02]  /*3bb0*/  UISETP.NE.AND.EX UP2, UPT, UR9, URZ, UPT, UP2 ;  /* 0x000000ff0900728c */ /* 0x000fc4000bf45320 */
[----:B------:R-:W-:Y:S02]  /*3bc0*/  UIADD3 UR25, UPT, UPT, UR7, 0x78, URZ ;  /* 0x0000007807197890 */ /* 0x000fe4000fffe0ff */
[----:B------:R-:W-:Y:S02]  /*3bd0*/  UIADD3 UR17, UPT, UPT, UR7, 0x80, URZ ;  /* 0x0000008007117890 */ /* 0x000fe4000fffe0ff */
[----:B------:R-:W1:Y:S01]  /*3be0*/  LDC.64 R30, c[0x0][0x348] ;  /* 0x0000d200ff1e7b82 */ /* 0x000e620000000a00 */
[----:B------:R-:W-:Y:S02]  /*3bf0*/  UPRMT UR13, UR37, 0x654, UR13 ;  /* 0x00000654250d7896 */ /* 0x000fe4000800000d */
[----:B------:R-:W-:-:S05]  /*3c00*/  UISETP.NE.AND.EX UP3, UPT, UR5, URZ, UPT, UP3 ;  /* 0x000000ff0500728c */ /* 0x000fca000bf65330 */
[----:B------:R-:W4:Y:S08]  /*3c10*/  LDC.64 R16, c[0x0][0xb10] ;  /* 0x0002c400ff107b82 */ /* 0x000f300000000a00 */
[----:B------:R-:W1:Y:S08]  /*3c20*/  LDC.64 R6, c[0x0][0xb18] ;  /* 0x0002c600ff067b82 */ /* 0x000e700000000a00 */
[----:B------:R-:W1:Y:S08]  /*3c30*/  LDC.64 R4, c[0x0][0xb28] ;  /* 0x0002ca00ff047b82 */ /* 0x000e700000000a00 */
[----:B--23--:R-:W1:Y:S02]  /*3c40*/  LDC R19, c[0x0][0x374] ;  /* 0x0000dd00ff137b82 */ /* 0x00ce640000000800 */
.L_x_81:
[C---:B------:R-:W-:Y:S02]  /*3c50*/  LEA R0, R28.reuse, UR7, 0x3 ;  /* 0x000000071c007c11 */ /* 0x040fe4000f8e18ff */
[----:B------:R-:W-:Y:S02]  /*3c60*/  SHF.L.U32 R2, R27, 0x1f, RZ ;  /* 0x0000001f1b027819 */ /* 0x000fe400000006ff */
[----:B------:R-:W-:Y:S02]  /*3c70*/  LEA R20, R28, UR7, 0x4 ;  /* 0x000000071c147c11 */ /* 0x000fe4000f8e20ff */
[----:B--2---:R-:W2:Y:S02]  /*3c80*/  SYNCS.PHASECHK.TRANS64.TRYWAIT P0, [R0+URZ+0xc0], R2 ;  /* 0x0000c002000075a7 */ /* 0x004ea400080011ff */
[----:B--2---:R-:W-:Y:S05]  /*3c90*/  @!P0 BRA `(.L_x_71) ;  /* 0x00000058002c8947 */ /* 0x004fea0003800000 */
.L_x_167:
[----:B------:R-:W-:Y:S01]  /*3ca0*/  ISETP.GE.AND P0, PT, R40, 0x1, PT ;  /* 0x000000012800780c */ /* 0x000fe20003f06270 */
[----:B------:R-:W3:Y:S01]  /*3cb0*/  LDS.128 R20, [R20+0x150] ;  /* 0x0001500014147984 */ /* 0x000ee20000000c00 */
[----:B--2---:R-:W-:Y:S01]  /*3cc0*/  VIADD R0, R0, 0xd0 ;  /* 0x000000d000007836 */ /* 0x004fe20000000000 */
[----:B------:R-:W-:Y:S01]  /*3cd0*/  @!PT LDS RZ, [RZ] ;  /* 0x00000000fffff984 */ /* 0x000fe20000000800 */
[----:B------:R-:W-:Y:S01]  /*3ce0*/  @!PT LDS RZ, [RZ] ;  /* 0x00000000fffff984 */ /* 0x000fe20000000800 */
[----:B------:R-:W-:Y:S01]  /*3cf0*/  @!PT LDS RZ, [RZ] ;  /* 0x00000000fffff984 */ /* 0x000fe20000000800 */
[----:B------:R-:W-:Y:S01]  /*3d00*/  @!PT LDS RZ, [RZ] ;  /* 0x00000000fffff984 */ /* 0x000fe20000000800 */
[----:B------:R2:W-:Y:S06]  /*3d10*/  MEMBAR.ALL.CTA ;  /* 0x0000000000007992 */ /* 0x0005ec0000008000 */
[----:B--2---:R-:W2:Y:S01]  /*3d20*/  FENCE.VIEW.ASYNC.S ;  /* 0x00000000000073c6 */ /* 0x004ea20000000000 */
[----:B------:R-:W-:Y:S04]  /*3d30*/  PRMT R0, RZ, 0x654, R0 ;  /* 0x00000654ff007816 */ /* 0x000fe80000000000 */
[----:B--2---:R2:W-:Y:S01]  /*3d40*/  SYNCS.ARRIVE.TRANS64.RED.A1T0 RZ, [R0+URZ], RZ ;  /* 0x000000ff00ff79a7 */ /* 0x0045e200081004ff */
[----:B---3--:R-:W-:Y:S11]  /*3d50*/  LOP3.LUT P3, RZ, R22, 0x1, RZ, 0xc0, !PT ;  /* 0x0000000116ff7812 */ /* 0x008ff6000786c0ff */
[----:B------:R-:W-:Y:S02]  /*3d60*/  @!UPT UIADD3 URZ, UPT, UPT, URZ, URZ, URZ ;  /* 0x000000fffffff290 */ /* 0x000fe4000fffe0ff */
[----:B------:R-:W-:Y:S02]  /*3d70*/  @P3 MOV R11, R20 ;  /* 0x00000014000b3202 */ /* 0x000fe40000000f00 */
[----:B------:R-:W-:Y:S01]  /*3d80*/  @P3 LOP3.LUT R10, R21, 0xffff, RZ, 0xc0, !PT ;  /* 0x0000ffff150a3812 */ /* 0x000fe200078ec0ff */
[----:B--2---:R-:W-:Y:S06]  /*3d90*/  @!P0 BRA `(.L_x_72) ;  /* 0x0000000000a48947 */ /* 0x004fec0003800000 */
[-C--:B-1----:R-:W-:Y:S01]  /*3da0*/  IMAD.HI.U32 R0, R19, R7.reuse, RZ ;  /* 0x0000000713007227 */ /* 0x082fe200078e00ff */
[----:B------:R-:W-:Y:S02]  /*3db0*/  ISETP.NE.AND P0, PT, R6, 0x1, PT ;  /* 0x000000010600780c */ /* 0x000fe40003f05270 */
[----:B------:R-:W-:Y:S01]  /*3dc0*/  ISETP.NE.AND P2, PT, R40, 0x1, PT ;  /* 0x000000012800780c */ /* 0x000fe20003f45270 */
[----:B----4-:R-:W-:Y:S01]  /*3dd0*/  IMAD.HI.U32 R9, R24, R16, RZ ;  /* 0x0000001018097227 */ /* 0x010fe200078e00ff */
[----:B------:R-:W-:Y:S02]  /*3de0*/  SHF.R.U32.HI R0, RZ, R18, R0 ;  /* 0x00000012ff007219 */ /* 0x000fe40000011600 */
[----:B------:R-:W-:Y:S01]  /*3df0*/  ISETP.NE.AND P4, PT, R3, 0x1, PT ;  /* 0x000000010300780c */ /* 0x000fe20003f85270 */
[----:B------:R-:W-:Y:S01]  /*3e00*/  IMAD.HI.U32 R13, R10, R7, RZ ;  /* 0x000000070a0d7227 */ /* 0x000fe200078e00ff */
[----:B------:R-:W-:Y:S02]  /*3e10*/  SHF.R.U32.HI R9, RZ, R17, R9 ;  /* 0x00000011ff097219 */ /* 0x000fe40000011609 */
[----:B------:R-:W-:Y:S01]  /*3e20*/  SEL R0, R19, R0, !P0 ;  /* 0x0000000013007207 */ /* 0x000fe20004000000 */
[----:B------:R-:W-:Y:S01]  /*3e30*/  IMAD.HI.U32 R12, R11, R16, RZ ;  /* 0x000000100b0c7227 */ /* 0x000fe200078e00ff */
[----:B------:R-:W-:Y:S03]  /*3e40*/  SEL R9, R24, R9, !P4 ;  /* 0x0000000918097207 */ /* 0x000fe60006000000 */
[-C--:B------:R-:W-:Y:S01]  /*3e50*/  IMAD.HI.U32 R8, R0, R4.reuse, RZ ;  /* 0x0000000400087227 */ /* 0x080fe200078e00ff */
[----:B------:R-:W-:Y:S03]  /*3e60*/  SHF.R.U32.HI R12, RZ, R17, R12 ;  /* 0x00000011ff0c7219 */ /* 0x000fe6000001160c */
[----:B------:R-:W-:Y:S01]  /*3e70*/  IMAD.HI.U32 R2, R9, R4, RZ ;  /* 0x0000000409027227 */ /* 0x000fe200078e00ff */
[-C--:B------:R-:W-:Y:S02]  /*3e80*/  @P2 SHF.R.U32.HI R0, RZ, R5.reuse, R8 ;  /* 0x00000005ff002219 */ /* 0x080fe40000011608 */
[----:B------:R-:W-:Y:S02]  /*3e90*/  SHF.R.U32.HI R8, RZ, R18, R13 ;  /* 0x00000012ff087219 */ /* 0x000fe4000001160d */
[----:B------:R-:W-:Y:S01]  /*3ea0*/  @P2 SHF.R.U32.HI R9, RZ, R5, R2 ;  /* 0x00000005ff092219 */ /* 0x000fe20000011602 */
[----:B------:R-:W-:Y:S01]  /*3eb0*/  IMAD R0, R40, R0, RZ ;  /* 0x0000000028007224 */ /* 0x000fe200078e02ff */
[----:B------:R-:W-:Y:S02]  /*3ec0*/  SEL R8, R10, R8, !P0 ;  /* 0x000000080a087207 */ /* 0x000fe40004000000 */
[----:B------:R-:W-:Y:S01]  /*3ed0*/  SEL R2, R11, R12, !P4 ;  /* 0x0000000c0b027207 */ /* 0x000fe20006000000 */
[----:B------:R-:W-:Y:S01]  /*3ee0*/  IMAD R12, R40, R9, RZ ;  /* 0x00000009280c7224 */ /* 0x000fe200078e02ff */
[C---:B------:R-:W-:Y:S01]  /*3ef0*/  ISETP.GE.AND P0, PT, R8.reuse, R0, PT ;  /* 0x000000000800720c */ /* 0x040fe20003f06270 */
[----:B------:R-:W-:Y:S03]  /*3f00*/  IMAD.HI.U32 R0, R8, R4, RZ ;  /* 0x0000000408007227 */ /* 0x000fe600078e00ff */
[----:B------:R-:W-:Y:S02]  /*3f10*/  ISETP.GE.OR P0, PT, R2, R12, P0 ;  /* 0x0000000c0200720c */ /* 0x000fe40000706670 */
[-C--:B------:R-:W-:Y:S04]  /*3f20*/  SHF.R.U32.HI R0, RZ, R5.reuse, R0 ;  /* 0x00000005ff007219 */ /* 0x080fe80000011600 */
[----:B------:R-:W-:Y:S05]  /*3f30*/  SEL R13, R8, R0, !P2 ;  /* 0x00000000080d7207 */ /* 0x000fea0005000000 */
[----:B------:R-:W-:Y:S02]  /*3f40*/  IMAD.MOV R12, RZ, RZ, -R13 ;  /* 0x000000ffff0c7224 */ /* 0x000fe400078e0a0d */
[----:B------:R-:W-:Y:S04]  /*3f50*/  @!P0 IMAD.HI.U32 R0, R2, R4, RZ ;  /* 0x0000000402008227 */ /* 0x000fe800078e00ff */
[----:B------:R-:W-:Y:S01]  /*3f60*/  IMAD R12, R40, R12, R8 ;  /* 0x0000000c280c7224 */ /* 0x000fe200078e0208 */
[----:B------:R-:W-:Y:S04]  /*3f70*/  @!P0 SHF.R.U32.HI R0, RZ, R5, R0 ;  /* 0x00000005ff008219 */ /* 0x000fe80000011600 */
[----:B------:R-:W-:Y:S04]  /*3f80*/  @!P0 SEL R0, R2, R0, !P2 ;  /* 0x0000000002008207 */ /* 0x000fe80005000000 */
[----:B------:R-:W-:Y:S01]  /*3f90*/  @!P0 IADD3 R13, PT, PT, R13, -R0, RZ ;  /* 0x800000000d0d8210 */ /* 0x000fe20007ffe0ff */
[----:B------:R-:W-:Y:S01]  /*3fa0*/  @!P0 IMAD R0, R9, R12, R0 ;  /* 0x0000000c09008224 */ /* 0x000fe200078e0200 */
[----:B------:R-:W-:Y:S01]  /*3fb0*/  IADD3 R9, PT, PT, -R8, RZ, RZ ;  /* 0x000000ff08097210 */ /* 0x000fe20007ffe1ff */
[--C-:B------:R-:W-:Y:S02]  /*3fc0*/  IMAD.MOV R12, RZ, RZ, -R2.reuse ;  /* 0x000000ffff0c7224 */ /* 0x100fe400078e0a02 */
[----:B------:R-:W-:Y:S02]  /*3fd0*/  @!P0 IMAD R8, R13, R40, R2 ;  /* 0x000000280d088224 */ /* 0x000fe400078e0202 */
[----:B------:R-:W-:Y:S02]  /*3fe0*/  @!P0 IMAD.MOV.U32 R2, RZ, RZ, R0 ;  /* 0x000000ffff028224 */ /* 0x000fe400078e0000 */
[----:B------:R-:W-:Y:S02]  /*3ff0*/  IMAD R11, R3, R12, R11 ;  /* 0x0000000c030b7224 */ /* 0x000fe400078e020b */
[----:B------:R-:W-:Y:S02]  /*4000*/  IMAD R10, R6, R9, R10 ;  /* 0x00000009060a7224 */ /* 0x000fe400078e020a */
[----:B------:R-:W-:Y:S02]  /*4010*/  IMAD R11, R2, R3, R11 ;  /* 0x00000003020b7224 */ /* 0x000fe400078e020b */
[----:B------:R-:W-:Y:S02]  /*4020*/  IMAD R10, R8, R6, R10 ;  /* 0x00000006080a7224 */ /* 0x000fe400078e020a */
.L_x_72:
[----:B------:R-:W-:Y:S05]  /*4030*/  BRA.U UP1, `(.L_x_73) ;  /* 0x0000000101107547 */ /* 0x000fea000b800000 */
[----:B------:R-:W-:Y:S04]  /*4040*/  MOV R2, UR6 ;  /* 0x0000000600027c02 */ /* 0x000fe80008000f00 */
[----:B------:R-:W-:Y:S04]  /*4050*/  SHF.L.U32 R2, R2, 0x1f, RZ ;  /* 0x0000001f02027819 */ /* 0x000fe800000006ff */
[----:B------:R-:W2:Y:S02]  /*4060*/  SYNCS.PHASECHK.TRANS64.TRYWAIT P0, [UR7+0xb8], R2 ;  /* 0x0000b802ff0075a7 */ /* 0x000ea40008001107 */
[----:B--2---:R-:W-:Y:S05]  /*4070*/  @!P0 BRA `(.L_x_74) ;  /* 0x0000005400488947 */ /* 0x004fea0003800000 */
.L_x_73:
[----:B------:R-:W-:Y:S02]  /*4080*/  R2UR UR35, R15 ;  /* 0x000000000f2372ca */ /* 0x000fe400000e0000 */
[----:B------:R-:W-:Y:S02]  /*4090*/  R2UR UR34, R14 ;  /* 0x000000000e2272ca */ /* 0x000fe400000e0000 */
[----:B------:R-:W-:Y:S02]  /*40a0*/  ISETP.NE.U32.AND P2, PT, RZ, UR4, PT ;  /* 0x00000004ff007c0c */ /* 0x000fe4000bf45070 */
[----:B------:R-:W-:Y:S02]  /*40b0*/  SHF.L.U32 R14, R29, 0x1f, RZ ;  /* 0x0000001f1d0e7819 */ /* 0x000fe400000006ff */
[----:B------:R-:W-:Y:S05]  /*40c0*/  ISETP.NE.AND.EX P2, PT, RZ, UR5, PT, P2 ;  /* 0x00000005ff007c0c */ /* 0x000fea000bf45320 */
[----:B------:R-:W-:Y:S02]  /*40d0*/  USHF.L.U32 UR35, UR35, 0x7, URZ ;  /* 0x0000000723237899 */ /* 0x000fe400080006ff */
[----:B------:R-:W-:Y:S01]  /*40e0*/  USHF.L.U32 UR34, UR34, 0x7, URZ ;  /* 0x0000000722227899 */ /* 0x000fe200080006ff */
[----:B------:R-:W-:Y:S11]  /*40f0*/  BRA.U !UP3, `(.L_x_75) ;  /* 0x000000010b347547 */ /* 0x000ff6000b800000 */
[----:B------:R-:W-:Y:S01]  /*4100*/  UPLOP3.LUT UP0, UPT, UPT, UPT, UP2, 0x80, 0x8 ;  /* 0x000000000008789c */ /* 0x000fe20003f0f020 */
[----:B--2---:R-:W-:Y:S02]  /*4110*/  HFMA2 R0, -RZ, RZ, 0, 5.9604644775390625e-08 ;  /* 0x00000001ff007431 */ /* 0x004fe400000001ff */
[----:B------:R-:W-:Y:S03]  /*4120*/  IMAD.MOV.U32 R88, RZ, RZ, 0x1 ;  /* 0x00000001ff587424 */ /* 0x000fe600078e00ff */
[----:B------:R-:W-:Y:S05]  /*4130*/  PLOP3.LUT P0, PT, PT, PT, UP0, 0x80, 0x8 ;  /* 0x000000000008781c */ /* 0x000fea0003f0f008 */
[----:B------:R-:W2:Y:S01]  /*4140*/  @UP0 LDCU.64 UR10, c[0x0][0x888] ;  /* 0x00011100ff0a07ac */ /* 0x000ea20008000a00 */
[----:B------:R-:W-:Y:S07]  /*4150*/  @UP0 UIMAD UR8, UR36, UR4, URZ ;  /* 0x00000004240802a4 */ /* 0x000fee000f8e02ff */
[----:B------:R-:W-:Y:S01]  /*4160*/  @!P0 PRMT R88, R0, 0x7610, R88 ;  /* 0x0000761000588816 */ /* 0x000fe20000000058 */
[----:B--2---:R-:W-:Y:S03]  /*4170*/  @UP0 UIMAD.WIDE UR10, UR8, 0x4, UR10 ;  /* 0x00000004080a08a5 */ /* 0x004fe6000f8e020a */
[----:B------:R-:W2:Y:S03]  /*4180*/  @!UP0 LDCU UR8, c[0x0][0x880] ;  /* 0x00011000ff0887ac */ /* 0x000ea60008000800 */
[----:B------:R-:W-:Y:S01]  /*4190*/  IMAD.U32 R8, RZ, RZ, UR10 ;  /* 0x0000000aff087e24 */ /* 0x000fe2000f8e00ff */
[----:B------:R-:W-:Y:S05]  /*41a0*/  MOV R9, UR11 ;  /* 0x0000000b00097c02 */ /* 0x000fea0008000f00 */
[----:B-----5:R3:W5:Y:S02]  /*41b0*/  @P0 LDG.E R49, desc[UR46][R8.64] ;  /* 0x0000002e08310981 */ /* 0x020764000c1e1900 */
[----:B--23--:R-:W-:Y:S07]  /*41c0*/  @!P0 IMAD.U32 R49, RZ, RZ, UR8 ;  /* 0x00000008ff318e24 */ /* 0x00cfee000f8e00ff */
.L_x_75:
[----:B-----5:R-:W-:Y:S01]  /*41d0*/  @!P2 FSETP.EQ.AND P0, PT, R49, RZ, PT ;  /* 0x000000ff3100a20b */ /* 0x020fe20003f02000 */
[----:B------:R-:W-:Y:S01]  /*41e0*/  @!UPT UIADD3 URZ, UPT, UPT, URZ, URZ, URZ ;  /* 0x000000fffffff290 */ /* 0x000fe2000fffe0ff */
[----:B------:R-:W-:Y:S11]  /*41f0*/  @!P2 BRA `(.L_x_76) ;  /* 0x000000000014a947 */ /* 0x000ff60003800000 */
[----:B------:R-:W-:Y:S02]  /*4200*/  LOP3.LUT P2, RZ, R88, 0xff, RZ, 0xc0, !PT ;  /* 0x000000ff58ff7812 */ /* 0x000fe4000784c0ff */
[----:B------:R-:W-:Y:S04]  /*4210*/  PLOP3.LUT P0, PT, PT, PT, UP0, 0x80, 0x8 ;  /* 0x000000000008781c */ /* 0x000fe80003f0f008 */
[----:B------:R-:W-:Y:S07]  /*4220*/  PLOP3.LUT P0, PT, P0, PT, PT, 0x8, 0x80 ;  /* 0x000000000080781c */ /* 0x000fee000070e170 */
[----:B------:R-:W-:Y:S11]  /*4230*/  @P2 FSETP.EQ.AND P0, PT, R49, RZ, PT ;  /* 0x000000ff3100220b */ /* 0x000ff60003f02000 */
[----:B------:R-:W-:Y:S02]  /*4240*/  @!UPT UIADD3 URZ, UPT, UPT, URZ, URZ, URZ ;  /* 0x000000fffffff290 */ /* 0x000fe4000fffe0ff */
.L_x_76:
[----:B------:R-:W3:Y:S01]  /*4250*/  SYNCS.PHASECHK.TRANS64.TRYWAIT P2, [UR7+0x90], R14 ;  /* 0x0000900eff0075a7 */ /* 0x000ee20008041107 */
[----:B------:R-:W-:Y:S04]  /*4260*/  ELECT P4, URZ, PT ;  /* 0x0000000000ff782f */ /* 0x000fe80003880000 */
[----:B------:R-:W-:Y:S11]  /*4270*/  PLOP3.LUT P4, PT, P0, P4, PT, 0xf2, 0x2f ;  /* 0x00000000002f781c */ /* 0x000ff60000789e72 */
[----:B------:R-:W-:Y:S02]  /*4280*/  @!UPT UIADD3 URZ, UPT, UPT, URZ, URZ, URZ ;  /* 0x000000fffffff290 */ /* 0x000fe4000fffe0ff */
[----:B-1----:R-:W-:Y:S05]  /*4290*/  @!P4 IADD3 R8, P0, PT, R30, 0x580, RZ ;  /* 0x000005801e08c810 */ /* 0x002fea0007f1e0ff */
[----:B--2---:R-:W-:Y:S01]  /*42a0*/  @!P4 IMAD.X R2, RZ, RZ, R31, P0 ;  /* 0x000000ffff02c224 */ /* 0x004fe200000e061f */
[----:B---3--:R-:W-:Y:S07]  /*42b0*/  @!P2 BRA `(.L_x_77) ;  /* 0x0000005000d0a947 */ /* 0x008fee0003800000 */
.L_x_170:
[----:B------:R-:W-:Y:S01]  /*42c0*/  @!P4 R2UR UR8, R2 ;  /* 0x000000000208c2ca */ /* 0x000fe200000e0000 */
[----:B------:R-:W-:Y:S01]  /*42d0*/  VOTEU.ALL UP1, P4 ;  /* 0x0000000000ff7886 */ /* 0x000fe20002020000 */
[----:B------:R-:W-:Y:S01]  /*42e0*/  @!P4 R2UR UR9, R8 ;  /* 0x000000000809c2ca */ /* 0x000fe200000e0000 */
[----:B-1----:R-:W-:Y:S01]  /*42f0*/  @!P4 IMAD.MOV.U32 R0, RZ, RZ, 0x2000 ;  /* 0x00002000ff00c424 */ /* 0x002fe200078e00ff */
[----:B------:R-:W-:Y:S01]  /*4300*/  UMOV UR10, 0x0 ;  /* 0x00000000000a7882 */ /* 0x000fe20000000000 */
[----:B------:R-:W-:Y:S01]  /*4310*/  UMOV UR11, 0x10000000 ;  /* 0x10000000000b7882 */ /* 0x000fe20000000000 */
[----:B------:R-:W-:Y:S01]  /*4320*/  @!UP1 UIADD3 UR32, UPT, UPT, UR7, 0x200, URZ ;  /* 0x0000020007209890 */ /* 0x000fe2000fffe0ff */
[----:B------:R-:W-:Y:S06]  /*4330*/  VOTEU.ALL UP1, P4 ;  /* 0x0000000000ff7886 */ /* 0x000fec0002020000 */
[----:B------:R-:W-:Y:S01]  /*4340*/  IMAD.U32 R9, RZ, RZ, UR8 ;  /* 0x00000008ff097e24 */ /* 0x000fe2000f8e00ff */
[----:B------:R-:W-:Y:S01]  /*4350*/  UPRMT UR8, UR37, 0x654, UR33 ;  /* 0x0000065425087896 */ /* 0x000fe20008000021 */
[----:B------:R-:W-:Y:S03]  /*4360*/  IMAD.U32 R8, RZ, RZ, UR9 ;  /* 0x00000009ff087e24 */ /* 0x000fe6000f8e00ff */
[----:B------:R-:W-:Y:S02]  /*4370*/  @!P4 R2UR UR15, R9 ;  /* 0x00000000090fc2ca */ /* 0x000fe400000e0000 */
[----:B------:R-:W-:Y:S02]  /*4380*/  @!P4 R2UR UR14, R8 ;  /* 0x00000000080ec2ca */ /* 0x000fe400000e0000 */
[----:B------:R-:W-:Y:S05]  /*4390*/  @!P4 IADD3 R8, P0, PT, R30, 0x580, RZ ;  /* 0x000005801e08c810 */ /* 0x000fea0007f1e0ff */
[----:B------:R-:W-:Y:S06]  /*43a0*/  @!P4 IMAD.X R2, RZ, RZ, R31, P0 ;  /* 0x000000ffff02c224 */ /* 0x000fec00000e061f */
[----:B------:R1:W-:Y:S01]  /*43b0*/  @!UP1 UTMALDG.3D [UR32], [UR14], desc[UR10] ;  /* 0x00000a200e0095b4 */ /* 0x0003e20008011000 */
[----:B------:R1:W-:Y:S01]  /*43c0*/  @!P4 SYNCS.ARRIVE.TRANS64.RED.A0TR RZ, [UR7+0x70], R0 ;  /* 0x00007000ffffc9a7 */ /* 0x0003e20008300407 */
[----:B------:R-:W-:Y:S01]  /*43d0*/  SYNCS.ARRIVE.TRANS64.RED.A1T0 RZ, [UR8], RZ ;  /* 0x000000ffffff79a7 */ /* 0x000fe20008100408 */
[----:B------:R-:W2:Y:S02]  /*43e0*/  SYNCS.PHASECHK.TRANS64.TRYWAIT P2, [UR7+0x98], R14 ;  /* 0x0000980eff0075a7 */ /* 0x000ea40008041107 */
[----:B-12---:R-:W-:Y:S05]  /*43f0*/  @!P2 BRA `(.L_x_78) ;  /* 0x000000500098a947 */ /* 0x006fea0003800000 */
.L_x_172:
[----:B------:R-:W-:Y:S01]  /*4400*/  @!P4 R2UR UR8, R2 ;  /* 0x000000000208c2ca */ /* 0x000fe200000e0000 */
[----:B------:R-:W-:Y:S01]  /*4410*/  VOTEU.ALL UP1, P4 ;  /* 0x0000000000ff7886 */ /* 0x000fe20002020000 */
[----:B------:R-:W-:Y:S01]  /*4420*/  @!P4 R2UR UR9, R8 ;  /* 0x000000000809c2ca */ /* 0x000fe200000e0000 */
[----:B-1----:R-:W-:Y:S01]  /*4430*/  @!P4 IMAD.MOV.U32 R0, RZ, RZ, 0x2000 ;  /* 0x00002000ff00c424 */ /* 0x002fe200078e00ff */
[----:B------:R-:W-:Y:S01]  /*4440*/  UMOV UR10, 0x0 ;  /* 0x00000000000a7882 */ /* 0x000fe20000000000 */
[----:B------:R-:W-:Y:S01]  /*4450*/  UMOV UR11, 0x10000000 ;  /* 0x10000000000b7882 */ /* 0x000fe20000000000 */
[----:B------:R-:W-:Y:S02]  /*4460*/  @!UP1 UIADD3 UR26, UPT, UPT, UR34, 0x20, URZ ;  /* 0x00000020221a9890 */ /* 0x000fe4000fffe0ff */
[----:B------:R-:W-:Y:S01]  /*4470*/  @!UP1 UIADD3 UR24, UPT, UPT, UR7, 0x2200, URZ ;  /* 0x0000220007189890 */ /* 0x000fe2000fffe0ff */
[----:B------:R-:W-:Y:S01]  /*4480*/  VOTEU.ALL UP1, P4 ;  /* 0x0000000000ff7886 */ /* 0x000fe20002020000 */
[----:B------:R-:W-:Y:S01]  /*4490*/  UMOV UR27, UR35 ;  /* 0x00000023001b7c82 */ /* 0x000fe20008000000 */
[----:B------:R-:W-:Y:S02]  /*44a0*/  UMOV UR28, UR36 ;  /* 0x00000024001c7c82 */ /* 0x000fe40008000000 */
        /* <DEDUP_REMOVED lines=12> */
.L_x_174:
[----:B------:R-:W2:Y:S01]  /*4570*/  LDC.64 R12, c[0x0][0xb18] ;  /* 0x0002c600ff0c7b82 */ /* 0x000ea20000000a00 */
[----:B------:R-:W-:Y:S01]  /*4580*/  @!P4 R2UR UR8, R2 ;  /* 0x000000000208c2ca */ /* 0x000fe200000e0000 */
[----:B------:R-:W-:Y:S01]  /*4590*/  VOTEU.ALL UP1, P4 ;  /* 0x0000000000ff7886 */ /* 0x000fe20002020000 */
[----:B------:R-:W-:Y:S01]  /*45a0*/  @!P4 R2UR UR9, R8 ;  /* 0x000000000809c2ca */ /* 0x000fe200000e0000 */
[----:B-1----:R-:W-:Y:S01]  /*45b0*/  @!P4 IMAD.MOV.U32 R0, RZ, RZ, 0x2000 ;  /* 0x00002000ff00c424 */ /* 0x002fe200078e00ff */
[----:B------:R-:W-:Y:S03]  /*45c0*/  UMOV UR10, 0x0 ;  /* 0x00000000000a7882 */ /* 0x000fe60000000000 */
[----:B------:R-:W1:Y:S01]  /*45d0*/  @!P1 LDC R2, c[0x0][0xb0c] ;  /* 0x0002c300ff029b82 */ /* 0x000e620000000800 */
[----:B------:R-:W-:Y:S01]  /*45e0*/  @!UP1 UIADD3 UR18, UPT, UPT, UR34, 0x40, URZ ;  /* 0x0000004022129890 */ /* 0x000fe2000fffe0ff */
[----:B------:R-:W-:Y:S01]  /*45f0*/  @P3 SHF.R.U32.HI R26, RZ, 0x10, R21 ;  /* 0x00000010ff1a3819 */ /* 0x000fe20000011615 */
[----:B------:R-:W-:Y:S01]  /*4600*/  @!UP1 UIADD3 UR16, UPT, UPT, UR7, 0x4200, URZ ;  /* 0x0000420007109890 */ /* 0x000fe2000fffe0ff */
[----:B------:R-:W-:Y:S01]  /*4610*/  VIADD R28, R28, 0x1 ;  /* 0x000000011c1c7836 */ /* 0x000fe20000000000 */
[----:B------:R-:W-:Y:S01]  /*4620*/  VOTEU.ALL UP1, P4 ;  /* 0x0000000000ff7886 */ /* 0x000fe20002020000 */
[----:B------:R-:W-:Y:S01]  /*4630*/  UMOV UR11, 0x10000000 ;  /* 0x10000000000b7882 */ /* 0x000fe20000000000 */
[----:B------:R-:W-:Y:S01]  /*4640*/  UMOV UR19, UR35 ;  /* 0x0000002300137c82 */ /* 0x000fe20008000000 */
[----:B------:R-:W-:Y:S01]  /*4650*/  IMAD.U32 R9, RZ, RZ, UR8 ;  /* 0x00000008ff097e24 */ /* 0x000fe2000f8e00ff */
[----:B------:R-:W-:Y:S01]  /*4660*/  UMOV UR20, UR36 ;  /* 0x0000002400147c82 */ /* 0x000fe20008000000 */
[----:B------:R-:W-:Y:S01]  /*4670*/  IMAD.U32 R8, RZ, RZ, UR9 ;  /* 0x00000009ff087e24 */ /* 0x000fe2000f8e00ff */
[----:B------:R-:W-:Y:S02]  /*4680*/  UPRMT UR8, UR37, 0x654, UR17 ;  /* 0x0000065425087896 */ /* 0x000fe40008000011 */
[----:B------:R-:W-:Y:S02]  /*4690*/  @!P4 R2UR UR15, R9 ;  /* 0x00000000090fc2ca */ /* 0x000fe400000e0000 */
[----:B------:R-:W-:Y:S02]  /*46a0*/  @!P4 R2UR UR14, R8 ;  /* 0x00000000080ec2ca */ /* 0x000fe400000e0000 */
[----:B------:R-:W3:Y:S11]  /*46b0*/  LDC.64 R8, c[0x0][0xb10] ;  /* 0x0002c400ff087b82 */ /* 0x000ef60000000a00 */
[----:B------:R1:W-:Y:S01]  /*46c0*/  @!UP1 UTMALDG.3D [UR16], [UR14], desc[UR10] ;  /* 0x00000a100e0095b4 */ /* 0x0003e20008011000 */
[----:B------:R5:W-:Y:S01]  /*46d0*/  @!P4 SYNCS.ARRIVE.TRANS64.RED.A0TR RZ, [UR7+0x80], R0 ;  /* 0x00008000ffffc9a7 */ /* 0x000be20008300407 */
[C---:B---3--:R-:W-:Y:S01]  /*46e0*/  @!P1 IMAD.HI.U32 R8, R11.reuse, R8, RZ ;  /* 0x000000080b089227 */ /* 0x048fe200078e00ff */
[----:B--2---:R-:W-:Y:S02]  /*46f0*/  @!P1 ISETP.NE.AND P0, PT, R12, 0x1, PT ;  /* 0x000000010c00980c */ /* 0x004fe40003f05270 */
[----:B-1----:R-:W-:Y:S01]  /*4700*/  @!P1 ISETP.NE.AND P2, PT, R2, 0x1, PT ;  /* 0x000000010200980c */ /* 0x002fe20003f45270 */
[----:B------:R-:W-:Y:S01]  /*4710*/  SYNCS.ARRIVE.TRANS64.RED.A1T0 RZ, [UR8], RZ ;  /* 0x000000ffffff79a7 */ /* 0x000fe20008100408 */
[C---:B------:R-:W-:Y:S01]  /*4720*/  @!P1 IMAD.HI.U32 R13, R10.reuse, R13, RZ ;  /* 0x0000000d0a0d9227 */ /* 0x040fe200078e00ff */
[----:B------:R-:W-:Y:S04]  /*4730*/  @!P1 SHF.R.U32.HI R8, RZ, R9, R8 ;  /* 0x00000009ff089219 */ /* 0x000fe80000011608 */
[----:B------:R-:W-:Y:S01]  /*4740*/  @!P1 SEL R8, R11, R8, !P2 ;  /* 0x000000080b089207 */ /* 0x000fe20005000000 */
[----:B------:R-:W1:Y:S01]  /*4750*/  SYNCS.PHASECHK.TRANS64.TRYWAIT P5, [UR7+0xa8], R14 ;  /* 0x0000a80eff0075a7 */ /* 0x000e6200080a1107 */
[----:B-----5:R-:W2:Y:S02]  /*4760*/  @!P1 LDC R0, c[0x0][0xb20] ;  /* 0x0002c800ff009b82 */ /* 0x020ea40000000800 */
[----:B--2---:R-:W-:Y:S04]  /*4770*/  @!P1 SHF.R.U32.HI R0, RZ, R0, R13 ;  /* 0x00000000ff009219 */ /* 0x004fe8000001160d */
[----:B------:R-:W-:Y:S05]  /*4780*/  @!P1 SEL R9, R10, R0, !P0 ;  /* 0x000000000a099207 */ /* 0x000fea0004000000 */
[----:B------:R-:W-:Y:S02]  /*4790*/  @!P1 IMAD.IADD R0, R9, 0x1, -R8 ;  /* 0x0000000109009824 */ /* 0x000fe400078e0a08 */
[----:B------:R-:W-:Y:S02]  /*47a0*/  @!P1 IMAD.IADD R8, R8, 0x1, -R9 ;  /* 0x0000000108089824 */ /* 0x000fe400078e0a09 */
[----:B------:R-:W-:Y:S02]  /*47b0*/  @!P1 IMAD R11, R0, R2, R11 ;  /* 0x00000002000b9224 */ /* 0x000fe400078e020b */
[----:B------:R-:W-:Y:S01]  /*47c0*/  @!P1 IMAD R10, R8, R12, R10 ;  /* 0x0000000c080a9224 */ /* 0x000fe200078e020a */
[----:B-1----:R-:W-:Y:S06]  /*47d0*/  @!P5 BRA `(.L_x_80) ;  /* 0x0000004c00d0d947 */ /* 0x002fec0003800000 */
.L_x_176:
[----:B------:R-:W-:Y:S01]  /*47e0*/  @!P4 IADD3 R2, P0, PT, R30, 0x580, RZ ;  /* 0x000005801e02c810 */ /* 0x000fe20007f1e0ff */
[----:B------:R-:W-:Y:S01]  /*47f0*/  VOTEU.ALL UP1, P4 ;  /* 0x0000000000ff7886 */ /* 0x000fe20002020000 */
[----:B------:R-:W-:Y:S01]  /*4800*/  UMOV UR18, 0x0 ;  /* 0x0000000000127882 */ /* 0x000fe20000000000 */
[----:B------:R-:W-:Y:S01]  /*4810*/  UMOV UR19, 0x10000000 ;  /* 0x1000000000137882 */ /* 0x000fe20000000000 */
[----:B------:R-:W-:Y:S01]  /*4820*/  @!P4 R2UR UR9, R2 ;  /* 0x000000000209c2ca */ /* 0x000fe200000e0000 */
[----:B-1----:R-:W-:Y:S01]  /*4830*/  @!P4 IMAD.X R0, RZ, RZ, R31, P0 ;  /* 0x000000ffff00c224 */ /* 0x002fe200000e061f */
[----:B------:R-:W-:Y:S01]  /*4840*/  @!UP1 UIADD3 UR10, UPT, UPT, UR34, 0x60, URZ ;  /* 0x00000060220a9890 */ /* 0x000fe2000fffe0ff */
[----:B------:R-:W-:Y:S01]  /*4850*/  ISETP.NE.AND P0, PT, R28, 0x2, PT ;  /* 0x000000021c00780c */ /* 0x000fe20003f05270 */
[----:B------:R-:W-:Y:S01]  /*4860*/  UMOV UR11, UR35 ;  /* 0x00000023000b7c82 */ /* 0x000fe20008000000 */
[----:B------:R-:W-:Y:S01]  /*4870*/  UMOV UR12, UR36 ;  /* 0x00000024000c7c82 */ /* 0x000fe20008000000 */
[----:B------:R-:W-:Y:S01]  /*4880*/  @!P4 R2UR UR8, R0 ;  /* 0x000000000008c2ca */ /* 0x000fe200000e0000 */
[----:B------:R-:W-:Y:S01]  /*4890*/  IMAD.IADD R14, R10, 0x1, R86 ;  /* 0x000000010a0e7824 */ /* 0x000fe200078e0256 */
[----:B------:R-:W-:Y:S01]  /*48a0*/  @P3 R2UR UR36, R26 ;  /* 0x000000001a2432ca */ /* 0x000fe200000e0000 */
[----:B------:R-:W-:Y:S01]  /*48b0*/  IMAD.IADD R15, R11, 0x1, R87 ;  /* 0x000000010b0f7824 */ /* 0x000fe200078e0257 */
[----:B------:R-:W-:Y:S02]  /*48c0*/  SEL R0, RZ, 0x1, P0 ;  /* 0x00000001ff007807 */ /* 0x000fe40000000000 */
[----:B------:R-:W-:Y:S01]  /*48d0*/  LOP3.LUT R29, R29, 0x1, RZ, 0x3c, !PT ;  /* 0x000000011d1d7812 */ /* 0x000fe200078e3cff */
[----:B------:R-:W-:Y:S01]  /*48e0*/  IMAD.U32 R8, RZ, RZ, UR9 ;  /* 0x00000009ff087e24 */ /* 0x000fe2000f8e00ff */
[----:B------:R-:W-:Y:S01]  /*48f0*/  @!UP1 UIADD3 UR9, UPT, UPT, UR7, 0x88, URZ ;  /* 0x0000008807099890 */ /* 0x000fe2000fffe0ff */
[----:B------:R-:W-:Y:S02]  /*4900*/  LOP3.LUT R27, R27, R0, RZ, 0x3c, !PT ;  /* 0x000000001b1b7212 */ /* 0x000fe400078e3cff */
[----:B------:R-:W-:Y:S02]  /*4910*/  SEL R28, R28, RZ, P0 ;  /* 0x000000ff1c1c7207 */ /* 0x000fe40000000000 */
[----:B------:R-:W-:Y:S01]  /*4920*/  IMAD.U32 R9, RZ, RZ, UR8 ;  /* 0x00000008ff097e24 */ /* 0x000fe2000f8e00ff */
[----:B------:R-:W-:Y:S01]  /*4930*/  @!P4 R2UR UR14, R8 ;  /* 0x00000000080ec2ca */ /* 0x000fe200000e0000 */
[----:B------:R-:W-:Y:S01]  /*4940*/  @!UP1 UIADD3 UR8, UPT, UPT, UR7, 0x6200, URZ ;  /* 0x0000620007089890 */ /* 0x000fe2000fffe0ff */
[----:B------:R-:W-:Y:S02]  /*4950*/  VOTEU.ALL UP1, P4 ;  /* 0x0000000000ff7886 */ /* 0x000fe40002020000 */
[----:B------:R-:W-:Y:S11]  /*4960*/  @!P4 R2UR UR15, R9 ;  /* 0x00000000090fc2ca */ /* 0x000ff600000e0000 */
[----:B------:R-:W-:Y:S02]  /*4970*/  @!UPT UIADD3 URZ, UPT, UPT, URZ, URZ, URZ ;  /* 0x000000fffffff290 */ /* 0x000fe4000fffe0ff */
[----:B------:R2:W-:Y:S01]  /*4980*/  @!UP1 UTMALDG.3D [UR8], [UR14], desc[UR18] ;  /* 0x000012080e0095b4 */ /* 0x0005e20008011000 */
[----:B------:R2:W-:Y:S01]  /*4990*/  @!P4 SYNCS.ARRIVE.TRANS64.RED.A0TR RZ, [UR7+0x88], R25 ;  /* 0x00008819ffffc9a7 */ /* 0x0005e20008300407 */
[----:B------:R-:W-:Y:S01]  /*49a0*/  UPLOP3.LUT UP1, UPT, UPT, UPT, UPT, 0x80, 0x8 ;  /* 0x000000000008789c */ /* 0x000fe20003f2f070 */
[----:B------:R-:W-:Y:S01]  /*49b0*/  SYNCS.ARRIVE.TRANS64.RED.A1T0 RZ, [UR13], RZ ;  /* 0x000000ffffff79a7 */ /* 0x000fe2000810040d */
[----:B------:R-:W-:Y:S09]  /*49c0*/  @P3 BRA `(.L_x_81) ;  /* 0xfffffff000a03947 */ /* 0x000ff2000383ffff */
[----:B------:R-:W-:-:S04]  /*49d0*/  SHF.L.U32 R2, R29, 0x1f, RZ ;  /* 0x0000001f1d027819 */ /* 0x000fc800000006ff */
[----:B------:R-:W1:Y:S02]  /*49e0*/  SYNCS.PHASECHK.TRANS64.TRYWAIT P0, [UR7+0x90], R2 ;  /* 0x00009002ff0075a7 */ /* 0x000e640008001107 */
[----:B-1----:R-:W-:Y:S05]  /*49f0*/  @!P0 BRA `(.L_x_82) ;  /* 0x0000004c00608947 */ /* 0x002fea0003800000 */
.L_x_178:
[----:B------:R-:W3:Y:S02]  /*4a00*/  SYNCS.PHASECHK.TRANS64.TRYWAIT P0, [UR7+0x98], R2 ;  /* 0x00009802ff0075a7 */ /* 0x000ee40008001107 */
[----:B---3--:R-:W-:Y:S05]  /*4a10*/  @!P0 BRA `(.L_x_83) ;  /* 0x0000004c00708947 */ /* 0x008fea0003800000 */
.L_x_180:
[----:B------:R-:W3:Y:S02]  /*4a20*/  SYNCS.PHASECHK.TRANS64.TRYWAIT P0, [UR7+0xa0], R2 ;  /* 0x0000a002ff0075a7 */ /* 0x000ee40008001107 */
[----:B---3--:R-:W-:Y:S05]  /*4a30*/  @!P0 BRA `(.L_x_84) ;  /* 0x0000004c00808947 */ /* 0x008fea0003800000 */
.L_x_182:
[----:B-1----:R-:W-:-:S07]  /*4a40*/  MOV R0, UR7 ;  /* 0x0000000700007c02 */ /* 0x002fce0008000f00 */
.L_x_85:
[----:B-1----:R-:W-:-:S04]  /*4a50*/  SHF.L.U32 R2, R29, 0x1f, RZ ;  /* 0x0000001f1d027819 */ /* 0x002fc800000006ff */
[----:B------:R1:W3:Y:S03]  /*4a60*/  SYNCS.PHASECHK.TRANS64.TRYWAIT P0, [R0+URZ+0xa8], R2 ;  /* 0x0000a802000075a7 */ /* 0x0002e600080011ff */
[----:B---3--:R-:W-:Y:S05]  /*4a70*/  @!P0 NANOSLEEP.SYNCS 0x989680 ;  /* 0x009896800000895d */ /* 0x008fea0003900000 */
[----:B------:R-:W3:Y:S02]  /*4a80*/  @!P0 SYNCS.PHASECHK.TRANS64 P0, [R0+URZ+0xa8], R2 ;  /* 0x0000a802000085a7 */ /* 0x000ee400080010ff */
[----:B--23--:R-:W-:Y:S05]  /*4a90*/  @P0 EXIT ;  /* 0x000000000000094d */ /* 0x00cfea0003800000 */
[----:B------:R-:W-:Y:S05]  /*4aa0*/  BRA `(.L_x_85) ;  /* 0xfffffffc00e87947 */ /* 0x000fea000383ffff */
.L_x_70:
[----:B------:R-:W-:-:S06]  /*4ab0*/  UISETP.GE.AND UP1, UPT, UR8, 0x4, UPT ;  /* 0x000000040800788c */ /* 0x000fcc000bf26270 */
[----:B------:R-:W-:-:S13]  /*4ac0*/  PLOP3.LUT P0, PT, PT, PT, UP1, 0x80, 0x8 ;  /* 0x000000000008781c */ /* 0x000fda0003f0f018 */
[----:B------:R-:W-:Y:S05]  /*4ad0*/  @!P0 EXIT ;  /* 0x000000000000894d */ /* 0x000fea0003800000 */
[----:B------:R-:W-:Y:S01]  /*4ae0*/  BAR.SYNC.DEFER_BLOCKING 0x6, 0xa0 ;  /* 0x0182800000007b1d */ /* 0x000fe20000010000 */
[C---:B------:R-:W-:Y:S01]  /*4af0*/  IMAD.SHL.U32 R2, R101.reuse, 0x20, RZ ;  /* 0x0000002065027824 */ /* 0x040fe200078e00ff */
[C---:B------:R-:W-:Y:S01]  /*4b00*/  SHF.L.U32 R46, R101.reuse, 0x10, RZ ;  /* 0x00000010652e7819 */ /* 0x040fe200000006ff */
[C---:B------:R-:W-:Y:S01]  /*4b10*/  IMAD.SHL.U32 R100, R101.reuse, 0x4, RZ ;  /* 0x0000000465647824 */ /* 0x040fe200078e00ff */
[C---:B------:R-:W-:Y:S01]  /*4b20*/  LOP3.LUT R102, R101.reuse, 0x60, RZ, 0xc0, !PT ;  /* 0x0000006065667812 */ /* 0x040fe200078ec0ff */
[----:B------:R-:W-:Y:S01]  /*4b30*/  HFMA2 R97, -RZ, RZ, 0, 5.9604644775390625e-08 ;  /* 0x00000001ff617431 */ /* 0x000fe200000001ff */
[----:B------:R-:W-:Y:S02]  /*4b40*/  UMOV UR48, 0x400 ;  /* 0x0000040000307882 */ /* 0x000fe40000000000 */
[----:B------:R-:W1:Y:S01]  /*4b50*/  LDC R91, c[0x0][0x370] ;  /* 0x0000dc00ff5b7b82 */ /* 0x000e620000000800 */
[----:B------:R-:W-:Y:S01]  /*4b60*/  ULEA UR48, UR37, UR48, 0x18 ;  /* 0x0000003025307291 */ /* 0x000fe2000f8ec0ff */
[----:B------:R-:W-:Y:S01]  /*4b70*/  LOP3.LUT R3, R2, 0xc0, RZ, 0xc0, !PT ;  /* 0x000000c002037812 */ /* 0x000fe200078ec0ff */
[----:B------:R-:W-:Y:S01]  /*4b80*/  HFMA2 R95, -RZ, RZ, 0, 0 ;  /* 0x00000000ff5f7431 */ /* 0x000fe200000001ff */
[----:B------:R-:W-:Y:S01]  /*4b90*/  LOP3.LUT R99, R101, 0x2, RZ, 0xc0, !PT ;  /* 0x0000000265637812 */ /* 0x000fe200078ec0ff */
[----:B------:R-:W-:Y:S01]  /*4ba0*/  UIADD3 UR4, UPT, UPT, UR48, 0x200, URZ ;  /* 0x0000020030047890 */ /* 0x000fe2000fffe0ff */
[----:B------:R-:W-:Y:S01]  /*4bb0*/  LOP3.LUT R100, R3, 0x18, R100, 0xf8, !PT ;  /* 0x0000001803647812 */ /* 0x000fe200078ef864 */
[----:B------:R-:W-:Y:S01]  /*4bc0*/  IMAD.MOV.U32 R45, RZ, RZ, RZ ;  /* 0x000000ffff2d7224 */ /* 0x000fe200078e00ff */
[----:B------:R-:W2:Y:S01]  /*4bd0*/  LDC R42, c[0x0][0xb0c] ;  /* 0x0002c300ff2a7b82 */ /* 0x000ea20000000800 */
[----:B------:R-:W-:Y:S01]  /*4be0*/  LOP3.LUT R46, R46, 0x600000, RZ, 0xc0, !PT ;  /* 0x006000002e2e7812 */ /* 0x000fe200078ec0ff */
[----:B------:R-:W-:Y:S01]  /*4bf0*/  IMAD.MOV.U32 R105, RZ, RZ, RZ ;  /* 0x000000ffff697224 */ /* 0x000fe200078e00ff */
[----:B------:R-:W-:Y:S01]  /*4c00*/  LOP3.LUT R100, R100, 0xf20, R2, 0xf8, !PT ;  /* 0x00000f2064647812 */ /* 0x000fe200078ef802 */
[----:B------:R-:W-:Y:S01]  /*4c10*/  IMAD.U32 R93, RZ, RZ, UR4 ;  /* 0x00000004ff5d7e24 */ /* 0x000fe2000f8e00ff */
[----:B------:R-:W-:Y:S01]  /*4c20*/  LOP3.LUT R101, R101, 0x4, RZ, 0xc0, !PT ;  /* 0x0000000465657812 */ /* 0x000fe200078ec0ff */
[----:B------:R-:W4:Y:S01]  /*4c30*/  LDCU.64 UR52, c[0x0][0x348] ;  /* 0x00006900ff3477ac */ /* 0x000f220008000a00 */
[----:B------:R-:W-:Y:S01]  /*4c40*/  MOV R96, RZ ;  /* 0x000000ff00607202 */ /* 0x000fe20000000f00 */
[----:B------:R-:W1:Y:S01]  /*4c50*/  LDC R89, c[0x0][0xb20] ;  /* 0x0002c800ff597b82 */ /* 0x000e620000000800 */
[----:B------:R-:W3:Y:S01]  /*4c60*/  LDS R0, [UR48+0x170] ;  /* 0x00017030ff007984 */ /* 0x000ee20008000800 */
[----:B------:R-:W-:Y:S01]  /*4c70*/  IMAD R100, R100, 0x2, R93 ;  /* 0x0000000264647824 */ /* 0x000fe200078e025d */
[----:B------:R-:W1:Y:S03]  /*4c80*/  LDCU.64 UR38, c[0x0][0x888] ;  /* 0x00011100ff2677ac */ /* 0x000e660008000a00 */
[--C-:B------:R-:W-:Y:S01]  /*4c90*/  IMAD R99, R99, -0x10, R100.reuse ;  /* 0xfffffff063637824 */ /* 0x100fe200078e0264 */
[----:B------:R-:W1:Y:S01]  /*4ca0*/  LDCU.64 UR44, c[0x0][0x890] ;  /* 0x00011200ff2c77ac */ /* 0x000e620008000a00 */
[----:B------:R-:W1:Y:S01]  /*4cb0*/  LDC R41, c[0x0][0xb30] ;  /* 0x0002cc00ff297b82 */ /* 0x000e620000000800 */
[----:B------:R-:W-:Y:S01]  /*4cc0*/  IMAD R98, R101, -0x10, R100 ;  /* 0xfffffff065627824 */ /* 0x000fe200078e0264 */
[----:B------:R-:W-:Y:S01]  /*4cd0*/  UMOV UR49, URZ ;  /* 0x000000ff00317c82 */ /* 0x000fe20008000000 */
[----:B------:R-:W-:-:S05]  /*4ce0*/  UMOV UR51, URZ ;  /* 0x000000ff00337c82 */ /* 0x000fca0008000000 */
[----:B------:R-:W1:Y:S08]  /*4cf0*/  LDC.64 R84, c[0x0][0xb10] ;  /* 0x0002c400ff547b82 */ /* 0x000e700000000a00 */
[----:B------:R-:W1:Y:S08]  /*4d00*/  LDC.64 R38, c[0x0][0xb18] ;  /* 0x0002c600ff267b82 */ /* 0x000e700000000a00 */
[----:B------:R-:W1:Y:S08]  /*4d10*/  LDC.64 R36, c[0x0][0xb28] ;  /* 0x0002ca00ff247b82 */ /* 0x000e700000000a00 */
[----:B------:R-:W1:Y:S01]  /*4d20*/  LDC.64 R82, c[0x0][0x8b0] ;  /* 0x00022c00ff527b82 */ /* 0x000e620000000a00 */
[----:B---3--:R-:W-:-:S07]  /*4d30*/  IMAD.IADD R46, R0, 0x1, R46 ;  /* 0x00000001002e7824 */ /* 0x008fce00078e022e */
[----:B------:R-:W3:Y:S08]  /*4d40*/  LDC.64 R80, c[0x0][0x8a8] ;  /* 0x00022a00ff507b82 */ /* 0x000ef00000000a00 */
[----:B--2-4-:R-:W1:Y:S02]  /*4d50*/  LDC R90, c[0x0][0x374] ;  /* 0x0000dd00ff5a7b82 */ /* 0x014e640000000800 */
.L_x_129:
[----:B------:R-:W-:Y:S02]  /*4d60*/  LEA R0, R105, UR48, 0x3 ;  /* 0x0000003069007c11 */ /* 0x000fe4000f8e18ff */
[----:B------:R-:W-:Y:S02]  /*4d70*/  SHF.L.U32 R2, R95, 0x1f, RZ ;  /* 0x0000001f5f027819 */ /* 0x000fe400000006ff */
[----:B-1----:R-:W-:Y:S02]  /*4d80*/  LEA R16, R105, UR48, 0x4 ;  /* 0x0000003069107c11 */ /* 0x002fe4000f8e20ff */
[----:B------:R-:W2:Y:S02]  /*4d90*/  SYNCS.PHASECHK.TRANS64.TRYWAIT P0, [R0+URZ+0xc0], R2 ;  /* 0x0000c002000075a7 */ /* 0x000ea400080011ff */
[----:B--23--:R-:W-:Y:S05]  /*4da0*/  @!P0 BRA `(.L_x_86) ;  /* 0x0000004800bc8947 */ /* 0x00cfea0003800000 */
.L_x_183:
[----:B------:R-:W4:Y:S01]  /*4db0*/  LDC.64 R10, c[0x0][0xb10] ;  /* 0x0002c400ff0a7b82 */ /* 0x000f220000000a00 */
[----:B------:R-:W3:Y:S01]  /*4dc0*/  LDS.128 R16, [R16+0x150] ;  /* 0x0001500010107984 */ /* 0x000ee20000000c00 */
[----:B-1----:R-:W-:Y:S01]  /*4dd0*/  ISETP.NE.AND P1, PT, R41, 0x1, PT ;  /* 0x000000012900780c */ /* 0x002fe20003f25270 */
[----:B--2---:R-:W-:Y:S01]  /*4de0*/  VIADD R0, R0, 0xd0 ;  /* 0x000000d000007836 */ /* 0x004fe20000000000 */
[----:B------:R-:W-:Y:S04]  /*4df0*/  ISETP.GE.AND P0, PT, R40, 0x1, PT ;  /* 0x000000012800780c */ /* 0x000fe80003f06270 */
[----:B------:R-:W1:Y:S01]  /*4e00*/  LDC.64 R8, c[0x0][0xb18] ;  /* 0x0002c600ff087b82 */ /* 0x000e620000000a00 */
[----:B------:R-:W-:Y:S01]  /*4e10*/  PRMT R0, RZ, 0x654, R0 ;  /* 0x00000654ff007816 */ /* 0x000fe20000000000 */
[----:B------:R-:W-:Y:S01]  /*4e20*/  @!PT LDS RZ, [RZ] ;  /* 0x00000000fffff984 */ /* 0x000fe20000000800 */
[----:B------:R-:W-:Y:S01]  /*4e30*/  @!PT LDS RZ, [RZ] ;  /* 0x00000000fffff984 */ /* 0x000fe20000000800 */
[----:B------:R-:W-:Y:S01]  /*4e40*/  @!PT LDS RZ, [RZ] ;  /* 0x00000000fffff984 */ /* 0x000fe20000000800 */
[----:B------:R-:W-:Y:S01]  /*4e50*/  @!PT LDS RZ, [RZ] ;  /* 0x00000000fffff984 */ /* 0x000fe20000000800 */
[----:B------:R2:W-:Y:S06]  /*4e60*/  MEMBAR.ALL.CTA ;  /* 0x0000000000007992 */ /* 0x0005ec0000008000 */
[----:B--2---:R-:W2:Y:S01]  /*4e70*/  FENCE.VIEW.ASYNC.S ;  /* 0x00000000000073c6 */ /* 0x004ea20000000000 */
[----:B------:R-:W1:Y:S08]  /*4e80*/  @!P1 LDC R12, c[0x0][0xb20] ;  /* 0x0002c800ff0c9b82 */ /* 0x000e700000000800 */
[----:B------:R-:W1:Y:S01]  /*4e90*/  @!P1 LDC R7, c[0x0][0xb0c] ;  /* 0x0002c300ff079b82 */ /* 0x000e620000000800 */
[----:B--2---:R2:W-:Y:S01]  /*4ea0*/  SYNCS.ARRIVE.TRANS64.RED.A1T0 RZ, [R0+URZ], RZ ;  /* 0x000000ff00ff79a7 */ /* 0x0045e200081004ff */
[----:B---3--:R-:W-:Y:S04]  /*4eb0*/  LOP3.LUT P4, RZ, R18, 0x1, RZ, 0xc0, !PT ;  /* 0x0000000112ff7812 */ /* 0x008fe8000788c0ff */
[----:B------:R-:W-:Y:S09]  /*4ec0*/  P2R R103, PR, RZ, 0x10 ;  /* 0x00000010ff677803 */ /* 0x000ff20000000000 */
[----:B------:R-:W-:Y:S02]  /*4ed0*/  @P4 MOV R44, R16 ;  /* 0x00000010002c4202 */ /* 0x000fe40000000f00 */
[----:B------:R-:W-:Y:S01]  /*4ee0*/  @P4 LOP3.LUT R43, R17, 0xffff, RZ, 0xc0, !PT ;  /* 0x0000ffff112b4812 */ /* 0x000fe200078ec0ff */
[----:B--2-4-:R-:W-:Y:S06]  /*4ef0*/  @!P0 BRA `(.L_x_87) ;  /* 0x0000000000a48947 */ /* 0x014fec0003800000 */
[----:B------:R-:W-:Y:S01]  /*4f00*/  IMAD.HI.U32 R0, R90, R39, RZ ;  /* 0x000000275a007227 */ /* 0x000fe200078e00ff */
[----:B------:R-:W-:Y:S02]  /*4f10*/  ISETP.NE.AND P0, PT, R38, 0x1, PT ;  /* 0x000000012600780c */ /* 0x000fe40003f05270 */
[----:B------:R-:W-:Y:S01]  /*4f20*/  ISETP.NE.AND P2, PT, R40, 0x1, PT ;  /* 0x000000012800780c */ /* 0x000fe20003f45270 */
[----:B------:R-:W-:Y:S01]  /*4f30*/  IMAD.HI.U32 R4, R91, R84, RZ ;  /* 0x000000545b047227 */ /* 0x000fe200078e00ff */
[----:B------:R-:W-:Y:S02]  /*4f40*/  SHF.R.U32.HI R0, RZ, R89, R0 ;  /* 0x00000059ff007219 */ /* 0x000fe40000011600 */
[----:B------:R-:W-:Y:S01]  /*4f50*/  ISETP.NE.AND P3, PT, R42, 0x1, PT ;  /* 0x000000012a00780c */ /* 0x000fe20003f65270 */
[----:B------:R-:W-:Y:S01]  /*4f60*/  IMAD.HI.U32 R6, R43, R39, RZ ;  /* 0x000000272b067227 */ /* 0x000fe200078e00ff */
[-C--:B------:R-:W-:Y:S02]  /*4f70*/  SHF.R.U32.HI R4, RZ, R85.reuse, R4 ;  /* 0x00000055ff047219 */ /* 0x080fe40000011604 */
[----:B------:R-:W-:Y:S01]  /*4f80*/  SEL R0, R90, R0, !P0 ;  /* 0x000000005a007207 */ /* 0x000fe20004000000 */
[----:B------:R-:W-:Y:S01]  /*4f90*/  IMAD.HI.U32 R5, R44, R84, RZ ;  /* 0x000000542c057227 */ /* 0x000fe200078e00ff */
[----:B------:R-:W-:Y:S03]  /*4fa0*/  SEL R4, R91, R4, !P3 ;  /* 0x000000045b047207 */ /* 0x000fe60005800000 */
[-C--:B------:R-:W-:Y:S01]  /*4fb0*/  IMAD.HI.U32 R3, R0, R36.reuse, RZ ;  /* 0x0000002400037227 */ /* 0x080fe200078e00ff */
[----:B------:R-:W-:Y:S03]  /*4fc0*/  SHF.R.U32.HI R5, RZ, R85, R5 ;  /* 0x00000055ff057219 */ /* 0x000fe60000011605 */
[----:B------:R-:W-:Y:S01]  /*4fd0*/  IMAD.HI.U32 R2, R4, R36, RZ ;  /* 0x0000002404027227 */ /* 0x000fe200078e00ff */
[----:B------:R-:W-:Y:S02]  /*4fe0*/  @P2 SHF.R.U32.HI R0, RZ, R37, R3 ;  /* 0x00000025ff002219 */ /* 0x000fe40000011603 */
[----:B------:R-:W-:Y:S02]  /*4ff0*/  SHF.R.U32.HI R3, RZ, R89, R6 ;  /* 0x00000059ff037219 */ /* 0x000fe40000011606 */
[----:B------:R-:W-:Y:S01]  /*5000*/  @P2 SHF.R.U32.HI R4, RZ, R37, R2 ;  /* 0x00000025ff042219 */ /* 0x000fe20000011602 */
[----:B------:R-:W-:Y:S01]  /*5010*/  IMAD R0, R40, R0, RZ ;  /* 0x0000000028007224 */ /* 0x000fe200078e02ff */
[----:B------:R-:W-:Y:S02]  /*5020*/  SEL R3, R43, R3, !P0 ;  /* 0x000000032b037207 */ /* 0x000fe40004000000 */
[----:B------:R-:W-:Y:S01]  /*5030*/  SEL R2, R44, R5, !P3 ;  /* 0x000000052c027207 */ /* 0x000fe20005800000 */
[----:B------:R-:W-:Y:S01]  /*5040*/  IMAD R5, R40, R4, RZ ;  /* 0x0000000428057224 */ /* 0x000fe200078e02ff */
[C---:B------:R-:W-:Y:S01]  /*5050*/  ISETP.GE.AND P0, PT, R3.reuse, R0, PT ;  /* 0x000000000300720c */ /* 0x040fe20003f06270 */
[C---:B------:R-:W-:Y:S03]  /*5060*/  IMAD.HI.U32 R0, R3.reuse, R36, RZ ;  /* 0x0000002403007227 */ /* 0x040fe600078e00ff */
[C---:B------:R-:W-:Y:S02]  /*5070*/  ISETP.GE.OR P0, PT, R2.reuse, R5, P0 ;  /* 0x000000050200720c */ /* 0x040fe40000706670 */
[----:B------:R-:W-:Y:S04]  /*5080*/  SHF.R.U32.HI R0, RZ, R37, R0 ;  /* 0x00000025ff007219 */ /* 0x000fe80000011600 */
[C---:B------:R-:W-:Y:S05]  /*5090*/  SEL R6, R3.reuse, R0, !P2 ;  /* 0x0000000003067207 */ /* 0x040fea0005000000 */
        /* <DEDUP_REMOVED lines=14> */
[----:B------:R-:W-:Y:S07]  /*5180*/  IMAD R43, R3, R38, R43 ;  /* 0x00000026032b7224 */ /* 0x000fee00078e022b */
.L_x_87:
[----:B-1----:R-:W-:Y:S01]  /*5190*/  @!P1 ISETP.NE.AND P0, PT, R8, 0x1, PT ;  /* 0x000000010800980c */ /* 0x002fe20003f05270 */
[----:B------:R-:W-:Y:S01]  /*51a0*/  @!P1 IMAD.HI.U32 R2, R43, R9, RZ ;  /* 0x000000092b029227 */ /* 0x000fe200078e00ff */
[----:B------:R-:W-:Y:S01]  /*51b0*/  R2UR UR42, R15 ;  /* 0x000000000f2a72ca */ /* 0x000fe200000e0000 */
[----:B------:R-:W-:Y:S01]  /*51c0*/  BSSY.RECONVERGENT B6, `(.L_x_88) ;  /* 0x0000031000067945 */ /* 0x000fe20003800200 */
[----:B------:R-:W-:Y:S01]  /*51d0*/  R2UR UR41, R14 ;  /* 0x000000000e2972ca */ /* 0x000fe200000e0000 */
[C---:B------:R-:W-:Y:S01]  /*51e0*/  @!P1 IMAD.HI.U32 R0, R44.reuse, R10, RZ ;  /* 0x0000000a2c009227 */ /* 0x040fe200078e00ff */
[----:B------:R-:W-:Y:S02]  /*51f0*/  @!P1 SHF.R.U32.HI R2, RZ, R12, R2 ;  /* 0x0000000cff029219 */ /* 0x000fe40000011602 */
[----:B------:R-:W-:Y:S01]  /*5200*/  @!P1 ISETP.NE.AND P2, PT, R7, 0x1, PT ;  /* 0x000000010700980c */ /* 0x000fe20003f45270 */
[----:B------:R-:W-:Y:S01]  /*5210*/  VIADD R105, R105, 0x1 ;  /* 0x0000000169697836 */ /* 0x000fe20000000000 */
[----:B------:R-:W-:Y:S02]  /*5220*/  @!P1 SEL R2, R43, R2, !P0 ;  /* 0x000000022b029207 */ /* 0x000fe40004000000 */
[----:B------:R-:W-:Y:S02]  /*5230*/  @!P1 SHF.R.U32.HI R0, RZ, R11, R0 ;  /* 0x0000000bff009219 */ /* 0x000fe40000011600 */
[----:B------:R-:W-:Y:S01]  /*5240*/  LOP3.LUT P0, RZ, R93, 0x1b0, RZ, 0xc0, !PT ;  /* 0x000001b05dff7812 */ /* 0x000fe2000780c0ff */
[----:B------:R-:W-:Y:S01]  /*5250*/  USHF.L.U32 UR42, UR42, 0x7, URZ ;  /* 0x000000072a2a7899 */ /* 0x000fe200080006ff */
[----:B------:R-:W-:Y:S01]  /*5260*/  @!P1 SEL R3, R44, R0, !P2 ;  /* 0x000000002c039207 */ /* 0x000fe20005000000 */
[----:B------:R-:W-:Y:S01]  /*5270*/  USHF.L.U32 UR41, UR41, 0x7, URZ ;  /* 0x0000000729297899 */ /* 0x000fe200080006ff */
[----:B------:R-:W-:Y:S03]  /*5280*/  @P4 SHF.R.U32.HI R94, RZ, 0x10, R17 ;  /* 0x00000010ff5e4819 */ /* 0x000fe60000011611 */
[----:B------:R-:W-:Y:S02]  /*5290*/  @!P1 IMAD.IADD R0, R2, 0x1, -R3 ;  /* 0x0000000102009824 */ /* 0x000fe400078e0a03 */
[----:B------:R-:W-:Y:S02]  /*52a0*/  @!P1 IMAD.IADD R2, R3, 0x1, -R2 ;  /* 0x0000000103029824 */ /* 0x000fe400078e0a02 */
[----:B------:R-:W-:Y:S02]  /*52b0*/  @!P1 IMAD R44, R0, R7, R44 ;  /* 0x00000007002c9224 */ /* 0x000fe400078e022c */
[----:B------:R-:W-:Y:S01]  /*52c0*/  @!P1 IMAD R43, R2, R8, R43 ;  /* 0x00000008022b9224 */ /* 0x000fe200078e022b */
[----:B------:R-:W-:Y:S06]  /*52d0*/  @!P0 BRA `(.L_x_89) ;  /* 0x00000000007c8947 */ /* 0x000fec0003800000 */
[----:B------:R-:W1:Y:S01]  /*52e0*/  LDCU.64 UR8, c[0x4][0x80] ;  /* 0x01001000ff0877ac */ /* 0x000e620008000a00 */
[----:B------:R-:W-:Y:S01]  /*52f0*/  MOV R2, 0x0 ;  /* 0x0000000000027802 */ /* 0x000fe20000000f00 */
[----:B------:R-:W-:Y:S02]  /*5300*/  HFMA2 R12, -RZ, RZ, 0, 5.9604644775390625e-08 ;  /* 0x00000001ff0c7431 */ /* 0x000fe400000001ff */
[----:B------:R-:W-:Y:S01]  /*5310*/  IMAD.MOV.U32 R8, RZ, RZ, 0x70 ;  /* 0x00000070ff087424 */ /* 0x000fe200078e00ff */
[----:B------:R2:W3:Y:S01]  /*5320*/  LDC.64 R14, c[0x4][R2] ;  /* 0x01000000020e7b82 */ /* 0x0004e20000000a00 */
[----:B------:R-:W4:Y:S01]  /*5330*/  LDCU.64 UR6, c[0x4][0x88] ;  /* 0x01001100ff0677ac */ /* 0x000f220008000a00 */
[----:B------:R-:W-:Y:S01]  /*5340*/  IMAD.MOV.U32 R13, RZ, RZ, RZ ;  /* 0x000000ffff0d7224 */ /* 0x000fe200078e00ff */
[----:B------:R-:W2:Y:S01]  /*5350*/  LDCU.64 UR4, c[0x4][0x8] ;  /* 0x01000100ff0477ac */ /* 0x000ea20008000a00 */
[----:B-1----:R-:W-:Y:S01]  /*5360*/  MOV R5, UR9 ;  /* 0x0000000900057c02 */ /* 0x002fe20008000f00 */
[----:B------:R-:W-:Y:S01]  /*5370*/  IMAD.U32 R4, RZ, RZ, UR8 ;  /* 0x00000008ff047e24 */ /* 0x000fe2000f8e00ff */
[----:B----4-:R-:W-:Y:S01]  /*5380*/  MOV R7, UR7 ;  /* 0x0000000700077c02 */ /* 0x010fe20008000f00 */
[----:B------:R-:W-:Y:S01]  /*5390*/  IMAD.U32 R6, RZ, RZ, UR6 ;  /* 0x00000006ff067e24 */ /* 0x000fe2000f8e00ff */
[----:B--2---:R-:W-:Y:S01]  /*53a0*/  MOV R11, UR5 ;  /* 0x00000005000b7c02 */ /* 0x004fe20008000f00 */
[----:B------:R-:W-:Y:S02]  /*53b0*/  IMAD.U32 R10, RZ, RZ, UR4 ;  /* 0x00000004ff0a7e24 */ /* 0x000fe4000f8e00ff */
[----:B------:R-:W-:Y:S07]  /*53c0*/  LEPC R20, `(.L_x_90) ;  /* 0x000000001014794e */ /* 0x000fee0000000000 */
[----:B---3-5:R-:W-:Y:S05]  /*53d0*/  CALL.ABS.NOINC R14 ;  /* 0x000000000e007343 */ /* 0x028fea0003c00000 */
.L_x_90:
[----:B------:R-:W1:Y:S01]  /*53e0*/  LDCU.64 UR8, c[0x4][0x80] ;  /* 0x01001000ff0877ac */ /* 0x000e620008000a00 */
[----:B------:R-:W2:Y:S01]  /*53f0*/  LDC.64 R2, c[0x4][R2] ;  /* 0x0100000002027b82 */ /* 0x000ea20000000a00 */
[----:B------:R-:W-:Y:S02]  /*5400*/  HFMA2 R12, -RZ, RZ, 0, 5.9604644775390625e-08 ;  /* 0x00000001ff0c7431 */ /* 0x000fe400000001ff */
[----:B------:R-:W-:Y:S02]  /*5410*/  IMAD.MOV.U32 R8, RZ, RZ, 0x70 ;  /* 0x00000070ff087424 */ /* 0x000fe400078e00ff */
[----:B------:R-:W-:Y:S01]  /*5420*/  IMAD.MOV.U32 R13, RZ, RZ, RZ ;  /* 0x000000ffff0d7224 */ /* 0x000fe200078e00ff */
[----:B------:R-:W3:Y:S01]  /*5430*/  LDCU.64 UR6, c[0x4][0x88] ;  /* 0x01001100ff0677ac */ /* 0x000ee20008000a00 */
[----:B------:R-:W4:Y:S01]  /*5440*/  LDCU.64 UR4, c[0x4][0x8] ;  /* 0x01000100ff0477ac */ /* 0x000f220008000a00 */
[----:B-1----:R-:W-:Y:S02]  /*5450*/  MOV R4, UR8 ;  /* 0x0000000800047c02 */ /* 0x002fe40008000f00 */
[----:B------:R-:W-:Y:S02]  /*5460*/  MOV R5, UR9 ;  /* 0x0000000900057c02 */ /* 0x000fe40008000f00 */
[----:B---3--:R-:W-:Y:S01]  /*5470*/  MOV R7, UR7 ;  /* 0x0000000700077c02 */ /* 0x008fe20008000f00 */
[----:B------:R-:W-:Y:S01]  /*5480*/  IMAD.U32 R6, RZ, RZ, UR6 ;  /* 0x00000006ff067e24 */ /* 0x000fe2000f8e00ff */
[----:B----4-:R-:W-:Y:S01]  /*5490*/  MOV R11, UR5 ;  /* 0x00000005000b7c02 */ /* 0x010fe20008000f00 */
[----:B------:R-:W-:Y:S02]  /*54a0*/  IMAD.U32 R10, RZ, RZ, UR4 ;  /* 0x00000004ff0a7e24 */ /* 0x000fe4000f8e00ff */
[----:B------:R-:W-:Y:S07]  /*54b0*/  LEPC R20, `(.L_x_89) ;  /* 0x000000001014794e */ /* 0x000fee0000000000 */
[----:B--2---:R-:W-:Y:S05]  /*54c0*/  CALL.ABS.NOINC R2 ;  /* 0x0000000002007343 */ /* 0x004fea0003c00000 */
.L_x_89:
[----:B------:R-:W-:Y:S05]  /*54d0*/  BSYNC.RECONVERGENT B6 ;  /* 0x0000000000067941 */ /* 0x000fea0003800200 */
.L_x_88:
[----:B------:R-:W-:Y:S01]  /*54e0*/  ISETP.NE.U32.AND P4, PT, R82, RZ, PT ;  /* 0x000000ff5200720c */ /* 0x000fe20003f85070 */
[----:B------:R-:W-:Y:S01]  /*54f0*/  UISETP.NE.AND UP2, UPT, UR50, URZ, UPT ;  /* 0x000000ff3200728c */ /* 0x000fe2000bf45270 */
[----:B------:R-:W-:Y:S01]  /*5500*/  ISETP.NE.U32.AND P2, PT, RZ, UR38, PT ;  /* 0x00000026ff007c0c */ /* 0x000fe2000bf45070 */
[----:B------:R-:W-:Y:S01]  /*5510*/  UISETP.NE.U32.AND UP1, UPT, UR44, URZ, UPT ;  /* 0x000000ff2c00728c */ /* 0x000fe2000bf25070 */
[----:B------:R-:W-:Y:S01]  /*5520*/  ISETP.NE.AND.EX P4, PT, R83, RZ, PT, P4 ;  /* 0x000000ff5300720c */ /* 0x000fe20003f85340 */
[----:B------:R-:W-:Y:S01]  /*5530*/  UPLOP3.LUT UP0, UPT, UPT, UPT, UPT, 0x40, 0x4 ;  /* 0x000000000004789c */ /* 0x000fe20003f0e870 */
[----:B------:R-:W-:Y:S01]  /*5540*/  ISETP.NE.AND.EX P2, PT, RZ, UR39, PT, P2 ;  /* 0x00000027ff007c0c */ /* 0x000fe2000bf45320 */
[----:B------:R-:W-:Y:S01]  /*5550*/  UISETP.NE.AND.EX UP1, UPT, UR45, URZ, UPT, UP1 ;  /* 0x000000ff2d00728c */ /* 0x000fe2000bf25310 */
[----:B------:R-:W-:Y:S04]  /*5560*/  PLOP3.LUT P1, PT, PT, PT, UP2, 0x80, 0x8 ;  /* 0x000000000008781c */ /* 0x000fe80003f2f028 */
[----:B------:R-:W-:Y:S06]  /*5570*/  @UP2 UPLOP3.LUT UP0, UPT, UPT, UPT, UP1, 0x80, 0x8 ;  /* 0x000000000008289c */ /* 0x000fec0003f0f010 */
[----:B------:R-:W-:Y:S01]  /*5580*/  PLOP3.LUT P0, PT, PT, PT, UP0, 0x80, 0x8 ;  /* 0x000000000008781c */ /* 0x000fe20003f0f008 */
[----:B------:R-:W-:Y:S01]  /*5590*/  @!UPT UIADD3 URZ, UPT, UPT, URZ, URZ, URZ ;  /* 0x000000fffffff290 */ /* 0x000fe2000fffe0ff */
[----:B------:R-:W-:Y:S11]  /*55a0*/  BRA.U !UP1, `(.L_x_91) ;  /* 0x0000000109387547 */ /* 0x000ff6000b800000 */
[----:B------:R-:W-:Y:S01]  /*55b0*/  UISETP.NE.U32.AND UP0, UPT, UR38, URZ, UPT ;  /* 0x000000ff2600728c */ /* 0x000fe2000bf05070 */
[----:B------:R-:W-:Y:S02]  /*55c0*/  HFMA2 R0, -RZ, RZ, 0, 5.9604644775390625e-08 ;  /* 0x00000001ff007431 */ /* 0x000fe400000001ff */
[----:B------:R-:W-:Y:S01]  /*55d0*/  IMAD.MOV.U32 R88, RZ, RZ, 0x1 ;  /* 0x00000001ff587424 */ /* 0x000fe200078e00ff */
[----:B------:R-:W-:Y:S06]  /*55e0*/  UISETP.NE.AND.EX UP0, UPT, UR39, URZ, UPT, UP0 ;  /* 0x000000ff2700728c */ /* 0x000fec000bf05300 */
[----:B------:R-:W-:Y:S05]  /*55f0*/  PLOP3.LUT P3, PT, PT, PT, UP0, 0x80, 0x8 ;  /* 0x000000000008781c */ /* 0x000fea0003f6f008 */
[----:B------:R-:W1:Y:S01]  /*5600*/  @UP0 LDCU.64 UR6, c[0x0][0x888] ;  /* 0x00011100ff0607ac */ /* 0x000e620008000a00 */
[----:B------:R-:W-:Y:S07]  /*5610*/  @UP0 UIMAD UR4, UR36, UR44, URZ ;  /* 0x0000002c240402a4 */ /* 0x000fee000f8e02ff */
[----:B------:R-:W-:Y:S01]  /*5620*/  @!P3 PRMT R88, R0, 0x7610, R88 ;  /* 0x000076100058b816 */ /* 0x000fe20000000058 */
[----:B-1----:R-:W-:Y:S03]  /*5630*/  @UP0 UIMAD.WIDE UR6, UR4, 0x4, UR6 ;  /* 0x00000004040608a5 */ /* 0x002fe6000f8e0206 */
[----:B------:R-:W1:Y:S03]  /*5640*/  @!UP0 LDCU UR4, c[0x0][0x880] ;  /* 0x00011000ff0487ac */ /* 0x000e660008000800 */
[----:B------:R-:W-:Y:S01]  /*5650*/  IMAD.U32 R2, RZ, RZ, UR6 ;  /* 0x00000006ff027e24 */ /* 0x000fe2000f8e00ff */
[----:B------:R-:W-:Y:S05]  /*5660*/  MOV R3, UR7 ;  /* 0x0000000700037c02 */ /* 0x000fea0008000f00 */
[----:B-----5:R2:W5:Y:S02]  /*5670*/  @P3 LDG.E R49, desc[UR46][R2.64] ;  /* 0x0000002e02313981 */ /* 0x020564000c1e1900 */
[----:B-12---:R-:W-:Y:S02]  /*5680*/  @!P3 IMAD.U32 R49, RZ, RZ, UR4 ;  /* 0x00000004ff31be24 */ /* 0x006fe4000f8e00ff */
.L_x_91:
[----:B------:R-:W-:Y:S05]  /*5690*/  @!P4 BRA `(.L_x_92) ;  /* 0x000000000020c947 */ /* 0x000fea0003800000 */
[----:B------:R-:W-:Y:S04]  /*56a0*/  ISETP.NE.U32.AND P3, PT, R80, RZ, PT ;  /* 0x000000ff5000720c */ /* 0x000fe80003f65070 */
[----:B------:R-:W-:Y:S11]  /*56b0*/  ISETP.NE.AND.EX P3, PT, R81, RZ, PT, P3 ;  /* 0x000000ff5100720c */ /* 0x000ff60003f65330 */
[----:B------:R-:W-:Y:S02]  /*56c0*/  @!UPT UIADD3 URZ, UPT, UPT, URZ, URZ, URZ ;  /* 0x000000fffffff290 */ /* 0x000fe4000fffe0ff */
[----:B------:R-:W1:Y:S01]  /*56d0*/  @P3 LDC.64 R2, c[0x0][0x8a8] ;  /* 0x00022a00ff023b82 */ /* 0x000e620000000a00 */
[----:B------:R-:W-:Y:S04]  /*56e0*/  @P3 IMAD R0, R82, UR36, RZ ;  /* 0x0000002452003c24 */ /* 0x000fe8000f8e02ff */
[----:B-1----:R-:W-:Y:S05]  /*56f0*/  @P3 IMAD.WIDE R2, R0, 0x4, R2 ;  /* 0x0000000400023825 */ /* 0x002fea00078e0202 */
[----:B-----5:R1:W5:Y:S02]  /*5700*/  @P3 LDG.E R47, desc[UR46][R2.64] ;  /* 0x0000002e022f3981 */ /* 0x020364000c1e1900 */
[----:B-1----:R-:W2:Y:S02]  /*5710*/  @!P3 LDC R47, c[0x0][0x8a0] ;  /* 0x00022800ff2fbb82 */ /* 0x002ea40000000800 */
.L_x_92:
[----:B-----5:R-:W-:Y:S01]  /*5720*/  FSETP.NEU.AND P3, PT, R49, RZ, PT ;  /* 0x000000ff3100720b */ /* 0x020fe20003f6d000 */
[----:B------:R-:W-:Y:S01]  /*5730*/  BSSY B1, `(.L_x_93) ;  /* 0x0000039000017945 */ /* 0x000fe20003800000 */
[----:B------:R-:W-:Y:S01]  /*5740*/  SEL R3, RZ, 0xffffffff, P2 ;  /* 0xffffffffff037807 */ /* 0x000fe20001000000 */
[----:B------:R-:W-:Y:S01]  /*5750*/  IMAD.MOV.U32 R66, RZ, RZ, 0x1 ;  /* 0x00000001ff427424 */ /* 0x000fe200078e00ff */
[----:B------:R-:W-:Y:S01]  /*5760*/  @P1 LOP3.LUT P2, RZ, R88, 0xff, RZ, 0xc0, !PT ;  /* 0x000000ff58ff1812 */ /* 0x000fe2000784c0ff */
[----:B------:R-:W-:Y:S01]  /*5770*/  IMAD R48, R45, 0x80, R46 ;  /* 0x000000802d307824 */ /* 0x000fe200078e022e */
[----:B------:R-:W-:Y:S01]  /*5780*/  @P1 SEL R0, RZ, 0xffffffff, P3 ;  /* 0xffffffffff001807 */ /* 0x000fe20001800000 */
[----:B------:R-:W-:Y:S01]  /*5790*/  IMAD R106, R101, -0x10, R99 ;  /* 0xfffffff0656a7824 */ /* 0x000fe200078e0263 */
[----:B------:R-:W-:Y:S01]  /*57a0*/  LOP3.LUT R97, R97, 0x1, RZ, 0x3c, !PT ;  /* 0x0000000161617812 */ /* 0x000fe200078e3cff */
[----:B------:R-:W-:Y:S01]  /*57b0*/  IMAD.MOV.U32 R65, RZ, RZ, RZ ;  /* 0x000000ffff417224 */ /* 0x000fe200078e00ff */
[----:B------:R-:W-:Y:S02]  /*57c0*/  @P0 SEL R0, R3, R0, !P2 ;  /* 0x0000000003000207 */ /* 0x000fe40005000000 */
[----:B------:R-:W-:Y:S02]  /*57d0*/  CS2R R78, SRZ ;  /* 0x00000000004e7805 */ /* 0x000fe4000001ff00 */
[----:B------:R-:W-:Y:S02]  /*57e0*/  LEA R64, R45, UR48, 0x3 ;  /* 0x000000302d407c11 */ /* 0x000fe4000f8e18ff */
[----:B------:R-:W-:Y:S02]  /*57f0*/  CS2R R76, SRZ ;  /* 0x00000000004c7805 */ /* 0x000fe4000001ff00 */
[----:B------:R-:W-:Y:S02]  /*5800*/  @P1 LOP3.LUT R0, R0, 0x1, RZ, 0xc0, !PT ;  /* 0x0000000100001812 */ /* 0x000fe400078ec0ff */
[----:B------:R-:W-:Y:S02]  /*5810*/  CS2R R70, SRZ ;  /* 0x0000000000467805 */ /* 0x000fe4000001ff00 */
[----:B------:R-:W-:Y:S02]  /*5820*/  PLOP3.LUT P2, PT, PT, PT, UP1, 0x80, 0x8 ;  /* 0x000000000008781c */ /* 0x000fe40003f4f018 */
[----:B------:R-:W-:Y:S02]  /*5830*/  CS2R R68, SRZ ;  /* 0x0000000000447805 */ /* 0x000fe4000001ff00 */
[----:B------:R-:W-:Y:S02]  /*5840*/  ISETP.NE.U32.OR P5, PT, R0, 0x1, !P1 ;  /* 0x000000010000780c */ /* 0x000fe40004fa5470 */
[----:B------:R-:W-:Y:S02]  /*5850*/  CS2R R62, SRZ ;  /* 0x00000000003e7805 */ /* 0x000fe4000001ff00 */
[----:B------:R-:W-:Y:S02]  /*5860*/  LOP3.LUT P4, R104, R88, 0xff, RZ, 0xc0, !PT ;  /* 0x000000ff58687812 */ /* 0x000fe4000788c0ff */
[----:B------:R-:W-:Y:S02]  /*5870*/  CS2R R60, SRZ ;  /* 0x00000000003c7805 */ /* 0x000fe4000001ff00 */
[----:B------:R-:W-:Y:S02]  /*5880*/  SEL R2, RZ, 0xffffffff, P3 ;  /* 0xffffffffff027807 */ /* 0x000fe40001800000 */
[----:B------:R-:W-:Y:S02]  /*5890*/  CS2R R58, SRZ ;  /* 0x00000000003a7805 */ /* 0x000fe4000001ff00 */
[----:B------:R-:W-:Y:S02]  /*58a0*/  P2R R107, PR, RZ, 0x20 ;  /* 0x00000020ff6b7803 */ /* 0x000fe40000000000 */
[----:B------:R-:W-:Y:S02]  /*58b0*/  CS2R R56, SRZ ;  /* 0x0000000000387805 */ /* 0x000fe4000001ff00 */
[----:B------:R-:W-:Y:S02]  /*58c0*/  @P2 SEL R2, R3, R2, !P4 ;  /* 0x0000000203022207 */ /* 0x000fe40006000000 */
[----:B------:R-:W-:Y:S02]  /*58d0*/  @P5 SHF.L.U32 R0, R97, 0x1f, RZ ;  /* 0x0000001f61005819 */ /* 0x000fe400000006ff */
[----:B------:R-:W-:Y:S02]  /*58e0*/  LOP3.LUT R2, R2, 0x1, RZ, 0xc0, !PT ;  /* 0x0000000102027812 */ /* 0x000fe400078ec0ff */
[----:B------:R1:W3:Y:S02]  /*58f0*/  @P5 SYNCS.PHASECHK.TRANS64.TRYWAIT P1, [UR48+0x70], R0 ;  /* 0x00007000ff0055a7 */ /* 0x0002e40008021130 */
[----:B------:R-:W-:Y:S04]  /*5900*/  ISETP.NE.U32.AND P2, PT, R2, 0x1, PT ;  /* 0x000000010200780c */ /* 0x000fe80003f45070 */
[----:B------:R-:W-:Y:S02]  /*5910*/  P2R R67, PR, RZ, 0x4 ;  /* 0x00000004ff437803 */ /* 0x000fe40000000000 */
[----:B-1----:R-:W-:Y:S04]  /*5920*/  SHF.L.U32 R0, R96, 0x1f, RZ ;  /* 0x0000001f60007819 */ /* 0x002fe800000006ff */
[----:B------:R1:W4:Y:S01]  /*5930*/  SYNCS.PHASECHK.TRANS64.TRYWAIT P0, [R64+URZ+0xe0], R0 ;  /* 0x0000e000400075a7 */ /* 0x00032200080011ff */
[----:B---3--:R-:W-:Y:S01]  /*5940*/  @P5 SEL R66, RZ, 0x1, !P1 ;  /* 0x00000001ff425807 */ /* 0x008fe20004800000 */
[----:B-1----:R-:W-:Y:S06]  /*5950*/  @!P5 BRA `(.L_x_94) ;  /* 0x000000000058d947 */ /* 0x002fec0003800000 */
[----:B------:R-:W-:Y:S01]  /*5960*/  IMAD.MOV.U32 R79, RZ, RZ, RZ ;  /* 0x000000ffff4f7224 */ /* 0x000fe200078e00ff */
[----:B------:R-:W-:Y:S01]  /*5970*/  ISETP.NE.AND P1, PT, R66, RZ, PT ;  /* 0x000000ff4200720c */ /* 0x000fe20003f25270 */
[----:B------:R-:W-:Y:S01]  /*5980*/  BSSY B0, `(.L_x_95) ;  /* 0x000000c000007945 */ /* 0x000fe20003800000 */
[----:B------:R-:W-:Y:S02]  /*5990*/  CS2R R58, SRZ ;  /* 0x00000000003a7805 */ /* 0x000fe4000001ff00 */
[----:B------:R-:W-:Y:S02]  /*59a0*/  CS2R R56, SRZ ;  /* 0x0000000000387805 */ /* 0x000fe4000001ff00 */
[----:B------:R-:W-:Y:S02]  /*59b0*/  CS2R R62, SRZ ;  /* 0x00000000003e7805 */ /* 0x000fe4000001ff00 */
[----:B------:R-:W-:Y:S02]  /*59c0*/  CS2R R60, SRZ ;  /* 0x00000000003c7805 */ /* 0x000fe4000001ff00 */
[----:B------:R-:W-:Y:S02]  /*59d0*/  CS2R R70, SRZ ;  /* 0x0000000000467805 */ /* 0x000fe4000001ff00 */
[----:B------:R-:W-:Y:S02]  /*59e0*/  CS2R R68, SRZ ;  /* 0x0000000000447805 */ /* 0x000fe4000001ff00 */
[----:B------:R-:W-:Y:S01]  /*59f0*/  CS2R R76, SRZ ;  /* 0x00000000004c7805 */ /* 0x000fe2000001ff00 */
[----:B------:R-:W-:Y:S06]  /*5a00*/  @P1 BRA `(.L_x_96) ;  /* 0x00000000000c1947 */ /* 0x000fec0003800000 */
[----:B------:R-:W-:Y:S04]  /*5a10*/  SHF.L.U32 R3, R97, 0x1f, RZ ;  /* 0x0000001f61037819 */ /* 0x000fe800000006ff */
[----:B------:R-:W1:Y:S02]  /*5a20*/  SYNCS.PHASECHK.TRANS64.TRYWAIT P1, [UR48+0x70], R3 ;  /* 0x00007003ff0075a7 */ /* 0x000e640008021130 */
[----:B-1----:R-:W-:Y:S05]  /*5a30*/  @!P1 BRA `(.L_x_97) ;  /* 0x0000003c00ac9947 */ /* 0x002fea0003800000 */
.L_x_96:
[----:B------:R-:W-:Y:S05]  /*5a40*/  BSYNC B0 ;  /* 0x0000000000007941 */ /* 0x000fea0003800000 */
.L_x_95:
[----:B------:R-:W-:Y:S01]  /*5a50*/  ISETP.NE.AND P1, PT, R67, RZ, PT ;  /* 0x000000ff4300720c */ /* 0x000fe20003f25270 */
[----:B------:R-:W-:Y:S11]  /*5a60*/  HFMA2 R65, -RZ, RZ, 0, 5.9604644775390625e-08 ;  /* 0x00000001ff417431 */ /* 0x000ff600000001ff */
[----:B------:R-:W-:Y:S01]  /*5a70*/  @!UPT UIADD3 URZ, UPT, UPT, URZ, URZ, URZ ;  /* 0x000000fffffff290 */ /* 0x000fe2000fffe0ff */
[----:B------:R3:W1:Y:S04]  /*5a80*/  @P1 LDS.128 R56, [R100] ;  /* 0x0000000064381984 */ /* 0x0006680000000c00 */
[----:B------:R3:W1:Y:S04]  /*5a90*/  @P1 LDS.128 R60, [R99+0x10] ;  /* 0x00001000633c1984 */ /* 0x0006680000000c00 */
[----:B------:R3:W1:Y:S04]  /*5aa0*/  @P1 LDS.128 R68, [R98+0x20] ;  /* 0x0000200062441984 */ /* 0x0006680000000c00 */
[----:B------:R3:W1:Y:S02]  /*5ab0*/  @P1 LDS.128 R76, [R106+0x30] ;  /* 0x000030006a4c1984 */ /* 0x0006640000000c00 */
.L_x_94:
[----:B------:R-:W-:Y:S05]  /*5ac0*/  BSYNC B1 ;  /* 0x0000000000017941 */ /* 0x000fea0003800000 */
.L_x_93:
[----:B-1----:R-:W-:Y:S04]  /*5ad0*/  SHF.R.U32.HI R2, RZ, 0x15, R48 ;  /* 0x00000015ff027819 */ /* 0x002fe80000011630 */
[----:B------:R-:W-:Y:S01]  /*5ae0*/  LOP3.LUT P1, RZ, R2, 0x3, R92, 0x48, !PT ;  /* 0x0000000302ff7812 */ /* 0x000fe2000782485c */
[----:B------:R-:W-:Y:S01]  /*5af0*/  @!UPT UIADD3 URZ, UPT, UPT, URZ, URZ, URZ ;  /* 0x000000fffffff290 */ /* 0x000fe2000fffe0ff */
[----:B----4-:R-:W-:Y:S11]  /*5b00*/  @P0 BRA `(.L_x_98) ;  /* 0x0000000000080947 */ /* 0x010ff60003800000 */
[----:B------:R-:W1:Y:S02]  /*5b10*/  SYNCS.PHASECHK.TRANS64.TRYWAIT P0, [R64+URZ+0xe0], R0 ;  /* 0x0000e000400075a7 */ /* 0x000e6400080011ff */
[----:B-1----:R-:W-:Y:S05]  /*5b20*/  @!P0 BRA `(.L_x_99) ;  /* 0x0000003c00888947 */ /* 0x002fea0003800000 */
.L_x_98:
[----:B------:R-:W-:Y:S05]  /*5b30*/  @!P1 BRA `(.L_x_100) ;  /* 0x0000000000409947 */ /* 0x000fea0003800000 */
[----:B------:R-:W4:Y:S01]  /*5b40*/  LDCU.64 UR8, c[0x4][0x70] ;  /* 0x01000e00ff0877ac */ /* 0x000f220008000a00 */
[----:B------:R-:W-:Y:S01]  /*5b50*/  MOV R3, 0x0 ;  /* 0x0000000000037802 */ /* 0x000fe20000000f00 */
[----:B------:R-:W-:Y:S02]  /*5b60*/  HFMA2 R12, -RZ, RZ, 0, 5.9604644775390625e-08 ;  /* 0x00000001ff0c7431 */ /* 0x000fe400000001ff */
[----:B------:R-:W-:Y:S02]  /*5b70*/  IMAD.MOV.U32 R8, RZ, RZ, 0x192 ;  /* 0x00000192ff087424 */ /* 0x000fe400078e00ff */
[----:B------:R-:W-:Y:S01]  /*5b80*/  IMAD.MOV.U32 R13, RZ, RZ, RZ ;  /* 0x000000ffff0d7224 */ /* 0x000fe200078e00ff */
[----:B------:R-:W5:Y:S01]  /*5b90*/  LDCU.64 UR6, c[0x4][0x78] ;  /* 0x01000f00ff0677ac */ /* 0x000f620008000a00 */
[----:B------:R-:W1:Y:S01]  /*5ba0*/  LDC.64 R2, c[0x4][R3] ;  /* 0x0100000003027b82 */ /* 0x000e620000000a00 */
[----:B------:R-:W2:Y:S01]  /*5bb0*/  LDCU.64 UR4, c[0x4][0x10] ;  /* 0x01000200ff0477ac */ /* 0x000ea20008000a00 */
[----:B----4-:R-:W-:Y:S01]  /*5bc0*/  MOV R5, UR9 ;  /* 0x0000000900057c02 */ /* 0x010fe20008000f00 */
[----:B------:R-:W-:Y:S01]  /*5bd0*/  IMAD.U32 R4, RZ, RZ, UR8 ;  /* 0x00000008ff047e24 */ /* 0x000fe2000f8e00ff */
[----:B-----5:R-:W-:Y:S01]  /*5be0*/  MOV R7, UR7 ;  /* 0x0000000700077c02 */ /* 0x020fe20008000f00 */
[----:B------:R-:W-:Y:S01]  /*5bf0*/  IMAD.U32 R6, RZ, RZ, UR6 ;  /* 0x00000006ff067e24 */ /* 0x000fe2000f8e00ff */
[----:B--2---:R-:W-:Y:S01]  /*5c00*/  MOV R11, UR5 ;  /* 0x00000005000b7c02 */ /* 0x004fe20008000f00 */
[----:B------:R-:W-:Y:S02]  /*5c10*/  IMAD.U32 R10, RZ, RZ, UR4 ;  /* 0x00000004ff0a7e24 */ /* 0x000fe4000f8e00ff */
[----:B------:R-:W-:Y:S07]  /*5c20*/  LEPC R20, `(.L_x_100) ;  /* 0x000000001014794e */ /* 0x000fee0000000000 */
[----:B-1-3--:R-:W-:Y:S05]  /*5c30*/  CALL.ABS.NOINC R2 ;  /* 0x0000000002007343 */ /* 0x00afea0003c00000 */
.L_x_100:
[----:B------:R-:W-:Y:S05]  /*5c40*/  WARPSYNC.ALL ;  /* 0x0000000000007948 */ /* 0x000fea0003800000 */
[----:B------:R-:W-:Y:S01]  /*5c50*/  R2UR UR4, R48 ;  /* 0x00000000300472ca */ /* 0x000fe200000e0000 */
[--C-:B------:R-:W-:Y:S01]  /*5c60*/  HADD2.F32 R50, -RZ, R56.reuse.H0_H0 ;  /* 0x20000038ff327230 */ /* 0x100fe20000004100 */
[----:B------:R-:W-:Y:S01]  /*5c70*/  ISETP.NE.AND P0, PT, R102, RZ, PT ;  /* 0x000000ff6600720c */ /* 0x000fe20003f05270 */
[----:B------:R-:W-:Y:S01]  /*5c80*/  HADD2.F32 R51, -RZ, R56.H1_H1 ;  /* 0x30000038ff337230 */ /* 0x000fe20000004100 */
[----:B------:R-:W-:Y:S01]  /*5c90*/  BSSY.RECONVERGENT B0, `(.L_x_101) ;  /* 0x0000086000007945 */ /* 0x000fe20003800200 */
[--C-:B------:R-:W-:Y:S08]  /*5ca0*/  HADD2.F32 R52, -RZ, R57.reuse.H0_H0 ;  /* 0x20000039ff347230 */ /* 0x100ff00000004100 */
[----:B------:R-:W1:Y:S02]  /*5cb0*/  LDTM.x32 R4, tmem[UR4] ;  /* 0x00000004000479ee */ /* 0x000e6400082c0000 */
[C---:B-12---:R-:W-:Y:S01]  /*5cc0*/  FMUL R0, R47.reuse, R4 ;  /* 0x000000042f007220 */ /* 0x046fe20000400000 */
[C---:B------:R-:W-:Y:S01]  /*5cd0*/  FMUL R2, R47.reuse, R5 ;  /* 0x000000052f027220 */ /* 0x040fe20000400000 */
[C---:B------:R-:W-:Y:S01]  /*5ce0*/  FMUL R4, R47.reuse, R8 ;  /* 0x000000082f047220 */ /* 0x040fe20000400000 */
[----:B------:R-:W-:Y:S01]  /*5cf0*/  FMUL R3, R47, R6 ;  /* 0x000000062f037220 */ /* 0x000fe20000400000 */
[C---:B------:R-:W-:Y:S01]  /*5d00*/  FFMA R0, R49.reuse, R50, R0 ;  /* 0x0000003231007223 */ /* 0x040fe20000000000 */
[----:B------:R-:W-:Y:S01]  /*5d10*/  FFMA R2, R49, R51, R2 ;  /* 0x0000003331027223 */ /* 0x000fe20000000002 */
[C---:B------:R-:W-:Y:S01]  /*5d20*/  FMUL R5, R47.reuse, R9 ;  /* 0x000000092f057220 */ /* 0x040fe20000400000 */
        /* <DEDUP_REMOVED lines=16> */
[----:B------:R-:W-:Y:S02]  /*5e30*/  HADD2.F32 R32, -RZ, R57.H1_H1 ;  /* 0x30000039ff207230 */ /* 0x000fe40000004100 */
[C---:B------:R-:W-:Y:S01]  /*5e40*/  FMUL R26, R47.reuse, R30 ;  /* 0x0000001e2f1a7220 */ /* 0x040fe20000400000 */
[----:B------:R-:W-:Y:S01]  /*5e50*/  FMUL R29, R47, R33 ;  /* 0x000000212f1d7220 */ /* 0x000fe20000400000 */
[--C-:B------:R-:W-:Y:S02]  /*5e60*/  HADD2.F32 R33, -RZ, R58.reuse.H0_H0 ;  /* 0x2000003aff217230 */ /* 0x100fe40000004100 */
[----:B------:R-:W-:Y:S01]  /*5e70*/  FFMA R3, R49, R52, R3 ;  /* 0x0000003431037223 */ /* 0x000fe20000000003 */
[C---:B------:R-:W-:Y:S01]  /*5e80*/  FMUL R7, R47.reuse, R7 ;  /* 0x000000072f077220 */ /* 0x040fe20000400000 */
[----:B------:R-:W-:Y:S01]  /*5e90*/  FMUL R30, R47, R34 ;  /* 0x000000222f1e7220 */ /* 0x000fe20000400000 */
[----:B------:R-:W-:Y:S01]  /*5ea0*/  HADD2.F32 R34, -RZ, R58.H1_H1 ;  /* 0x3000003aff227230 */ /* 0x000fe20000004100 */
[----:B------:R-:W-:Y:S01]  /*5eb0*/  F2FP.F16.F32.PACK_AB R52, R2, R0 ;  /* 0x000000000234723e */ /* 0x000fe200000000ff */
[--C-:B------:R-:W-:Y:S02]  /*5ec0*/  HADD2.F32 R0, -RZ, R59.reuse.H0_H0 ;  /* 0x2000003bff007230 */ /* 0x100fe40000004100 */
[C---:B------:R-:W-:Y:S01]  /*5ed0*/  FFMA R7, R49.reuse, R32, R7 ;  /* 0x0000002031077223 */ /* 0x040fe20000000007 */
[----:B------:R-:W-:Y:S02]  /*5ee0*/  HADD2.F32 R2, -RZ, R59.H1_H1 ;  /* 0x3000003bff027230 */ /* 0x000fe40000004100 */
[C---:B------:R-:W-:Y:S01]  /*5ef0*/  FFMA R4, R49.reuse, R33, R4 ;  /* 0x0000002131047223 */ /* 0x040fe20000000004 */
[C---:B------:R-:W-:Y:S01]  /*5f00*/  FFMA R5, R49.reuse, R34, R5 ;  /* 0x0000002231057223 */ /* 0x040fe20000000005 */
[----:B------:R-:W-:Y:S01]  /*5f10*/  FFMA R6, R49, R0, R6 ;  /* 0x0000000031067223 */ /* 0x000fe20000000006 */
[--C-:B------:R-:W-:Y:S02]  /*5f20*/  HADD2.F32 R0, -RZ, R60.reuse.H0_H0 ;  /* 0x2000003cff007230 */ /* 0x100fe40000004100 */
[----:B------:R-:W-:Y:S01]  /*5f30*/  FMUL R11, R47, R11 ;  /* 0x0000000b2f0b7220 */ /* 0x000fe20000400000 */
[----:B------:R-:W-:Y:S01]  /*5f40*/  F2FP.F16.F32.PACK_AB R53, R7, R3 ;  /* 0x000000030735723e */ /* 0x000fe200000000ff */
[--C-:B------:R-:W-:Y:S02]  /*5f50*/  HADD2.F32 R3, -RZ, R61.reuse.H0_H0 ;  /* 0x2000003dff037230 */ /* 0x100fe40000004100 */
[----:B------:R-:W-:Y:S01]  /*5f60*/  FMUL R15, R47, R15 ;  /* 0x0000000f2f0f7220 */ /* 0x000fe20000400000 */
[C---:B------:R-:W-:Y:S01]  /*5f70*/  FFMA R11, R49.reuse, R2, R11 ;  /* 0x00000002310b7223 */ /* 0x040fe2000000000b */
[----:B------:R-:W-:Y:S02]  /*5f80*/  HADD2.F32 R2, -RZ, R60.H1_H1 ;  /* 0x3000003cff027230 */ /* 0x000fe40000004100 */
[----:B------:R-:W-:Y:S01]  /*5f90*/  FFMA R8, R49, R0, R8 ;  /* 0x0000000031087223 */ /* 0x000fe20000000008 */
[----:B------:R-:W-:Y:S02]  /*5fa0*/  HADD2.F32 R0, -RZ, R61.H1_H1 ;  /* 0x3000003dff007230 */ /* 0x000fe40000004100 */
[C---:B------:R-:W-:Y:S01]  /*5fb0*/  FMUL R19, R47.reuse, R19 ;  /* 0x000000132f137220 */ /* 0x040fe20000400000 */
[----:B------:R-:W-:Y:S01]  /*5fc0*/  FMUL R23, R47, R23 ;  /* 0x000000172f177220 */ /* 0x000fe20000400000 */
[C---:B------:R-:W-:Y:S01]  /*5fd0*/  FFMA R9, R49.reuse, R2, R9 ;  /* 0x0000000231097223 */ /* 0x040fe20000000009 */
[C---:B------:R-:W-:Y:S01]  /*5fe0*/  FFMA R10, R49.reuse, R3, R10 ;  /* 0x00000003310a7223 */ /* 0x040fe2000000000a */
[----:B------:R-:W-:Y:S01]  /*5ff0*/  FFMA R15, R49, R0, R15 ;  /* 0x00000000310f7223 */ /* 0x000fe2000000000f */
[--C-:B------:R-:W-:Y:S02]  /*6000*/  HADD2.F32 R2, -RZ, R62.reuse.H0_H0 ;  /* 0x2000003eff027230 */ /* 0x100fe40000004100 */
[----:B------:R-:W-:Y:S01]  /*6010*/  FMUL R27, R47, R27 ;  /* 0x0000001b2f1b7220 */ /* 0x000fe20000400000 */
[----:B------:R-:W-:Y:S01]  /*6020*/  HADD2.F32 R0, -RZ, R62.H1_H1 ;  /* 0x3000003eff007230 */ /* 0x000fe20000004100 */
[----:B------:R-:W-:Y:S01]  /*6030*/  F2FP.F16.F32.PACK_AB R54, R5, R4 ;  /* 0x000000040536723e */ /* 0x000fe200000000ff */
[--C-:B------:R-:W-:Y:S02]  /*6040*/  HADD2.F32 R3, -RZ, R63.reuse.H0_H0 ;  /* 0x2000003fff037230 */ /* 0x100fe40000004100 */
[C---:B------:R-:W-:Y:S01]  /*6050*/  FFMA R12, R49.reuse, R2, R12 ;  /* 0x00000002310c7223 */ /* 0x040fe2000000000c */
[--C-:B------:R-:W-:Y:S02]  /*6060*/  HADD2.F32 R2, -RZ, R68.reuse.H0_H0 ;  /* 0x20000044ff027230 */ /* 0x100fe40000004100 */
[C---:B------:R-:W-:Y:S01]  /*6070*/  FFMA R13, R49.reuse, R0, R13 ;  /* 0x00000000310d7223 */ /* 0x040fe2000000000d */
[----:B------:R-:W-:Y:S02]  /*6080*/  HADD2.F32 R0, -RZ, R63.H1_H1 ;  /* 0x3000003fff007230 */ /* 0x000fe40000004100 */
[----:B------:R-:W-:Y:S01]  /*6090*/  FFMA R14, R49, R3, R14 ;  /* 0x00000003310e7223 */ /* 0x000fe2000000000e */
[----:B------:R-:W-:Y:S01]  /*60a0*/  HADD2.F32 R3, -RZ, R68.H1_H1 ;  /* 0x30000044ff037230 */ /* 0x000fe20000004100 */
[----:B------:R-:W-:Y:S01]  /*60b0*/  F2FP.F16.F32.PACK_AB R55, R11, R6 ;  /* 0x000000060b37723e */ /* 0x000fe200000000ff */
[----:B------:R-:W-:Y:S01]  /*60c0*/  FMUL R31, R47, R31 ;  /* 0x0000001f2f1f7220 */ /* 0x000fe20000400000 */
[C---:B------:R-:W-:Y:S01]  /*60d0*/  FFMA R19, R49.reuse, R0, R19 ;  /* 0x0000000031137223 */ /* 0x040fe20000000013 */
[--C-:B------:R-:W-:Y:S02]  /*60e0*/  HADD2.F32 R0, -RZ, R69.reuse.H0_H0 ;  /* 0x20000045ff007230 */ /* 0x100fe40000004100 */
[C---:B------:R-:W-:Y:S01]  /*60f0*/  FFMA R16, R49.reuse, R2, R16 ;  /* 0x0000000231107223 */ /* 0x040fe20000000010 */
[----:B------:R1:W-:Y:S01]  /*6100*/  STS.128 [R100], R52 ;  /* 0x0000003464007388 */ /* 0x0003e20000000c00 */
[C---:B------:R-:W-:Y:S01]  /*6110*/  FFMA R17, R49.reuse, R3, R17 ;  /* 0x0000000331117223 */ /* 0x040fe20000000011 */
[----:B------:R-:W-:Y:S02]  /*6120*/  HADD2.F32 R2, -RZ, R69.H1_H1 ;  /* 0x30000045ff027230 */ /* 0x000fe40000004100 */
[----:B------:R-:W-:Y:S01]  /*6130*/  FFMA R18, R49, R0, R18 ;  /* 0x0000000031127223 */ /* 0x000fe20000000012 */
[--C-:B------:R-:W-:Y:S01]  /*6140*/  HADD2.F32 R0, -RZ, R70.reuse.H0_H0 ;  /* 0x20000046ff007230 */ /* 0x100fe20000004100 */
[----:B------:R-:W-:Y:S01]  /*6150*/  F2FP.F16.F32.PACK_AB R8, R9, R8 ;  /* 0x000000080908723e */ /* 0x000fe200000000ff */
[--C-:B------:R-:W-:Y:S02]  /*6160*/  HADD2.F32 R3, -RZ, R71.reuse.H0_H0 ;  /* 0x20000047ff037230 */ /* 0x100fe40000004100 */
[C---:B------:R-:W-:Y:S01]  /*6170*/  FFMA R23, R49.reuse, R2, R23 ;  /* 0x0000000231177223 */ /* 0x040fe20000000017 */
[----:B------:R-:W-:Y:S02]  /*6180*/  HADD2.F32 R2, -RZ, R70.H1_H1 ;  /* 0x30000046ff027230 */ /* 0x000fe40000004100 */
[----:B------:R-:W-:Y:S01]  /*6190*/  FFMA R20, R49, R0, R20 ;  /* 0x0000000031147223 */ /* 0x000fe20000000014 */
[----:B------:R-:W-:Y:S01]  /*61a0*/  HADD2.F32 R0, -RZ, R71.H1_H1 ;  /* 0x30000047ff007230 */ /* 0x000fe20000004100 */
[----:B------:R-:W-:Y:S01]  /*61b0*/  F2FP.F16.F32.PACK_AB R9, R15, R10 ;  /* 0x0000000a0f09723e */ /* 0x000fe200000000ff */
[----:B------:R-:W-:Y:S02]  /*61c0*/  HADD2.F32 R4, -RZ, R79.H0_H0 ;  /* 0x2000004fff047230 */ /* 0x000fe40000004100 */
[C---:B------:R-:W-:Y:S01]  /*61d0*/  FFMA R21, R49.reuse, R2, R21 ;  /* 0x0000000231157223 */ /* 0x040fe20000000015 */
[C---:B------:R-:W-:Y:S01]  /*61e0*/  FFMA R22, R49.reuse, R3, R22 ;  /* 0x0000000331167223 */ /* 0x040fe20000000016 */
[----:B------:R-:W-:Y:S01]  /*61f0*/  FFMA R27, R49, R0, R27 ;  /* 0x00000000311b7223 */ /* 0x000fe2000000001b */
[--C-:B------:R-:W-:Y:S01]  /*6200*/  HADD2.F32 R2, -RZ, R76.reuse.H0_H0 ;  /* 0x2000004cff027230 */ /* 0x100fe20000004100 */
[----:B------:R-:W-:Y:S01]  /*6210*/  F2FP.F16.F32.PACK_AB R10, R13, R12 ;  /* 0x0000000c0d0a723e */ /* 0x000fe200000000ff */
[----:B------:R-:W-:Y:S01]  /*6220*/  HADD2.F32 R0, -RZ, R76.H1_H1 ;  /* 0x3000004cff007230 */ /* 0x000fe20000004100 */
[----:B------:R-:W-:Y:S01]  /*6230*/  F2FP.F16.F32.PACK_AB R11, R19, R14 ;  /* 0x0000000e130b723e */ /* 0x000fe200000000ff */
[--C-:B------:R-:W-:Y:S02]  /*6240*/  HADD2.F32 R3, -RZ, R77.reuse.H0_H0 ;  /* 0x2000004dff037230 */ /* 0x100fe40000004100 */
[C---:B------:R-:W-:Y:S01]  /*6250*/  FFMA R24, R49.reuse, R2, R24 ;  /* 0x0000000231187223 */ /* 0x040fe20000000018 */
[--C-:B------:R-:W-:Y:S02]  /*6260*/  HADD2.F32 R2, -RZ, R78.reuse.H0_H0 ;  /* 0x2000004eff027230 */ /* 0x100fe40000004100 */
[C---:B------:R-:W-:Y:S01]  /*6270*/  FFMA R25, R49.reuse, R0, R25 ;  /* 0x0000000031197223 */ /* 0x040fe20000000019 */
[----:B------:R1:W-:Y:S01]  /*6280*/  STS.128 [R99+0x10], R8 ;  /* 0x0000100863007388 */ /* 0x0003e20000000c00 */
[----:B------:R-:W-:Y:S02]  /*6290*/  HADD2.F32 R0, -RZ, R77.H1_H1 ;  /* 0x3000004dff007230 */ /* 0x000fe40000004100 */
[----:B------:R-:W-:Y:S01]  /*62a0*/  FFMA R26, R49, R3, R26 ;  /* 0x00000003311a7223 */ /* 0x000fe2000000001a */
[----:B------:R-:W-:Y:S01]  /*62b0*/  HADD2.F32 R3, -RZ, R78.H1_H1 ;  /* 0x3000004eff037230 */ /* 0x000fe20000004100 */
[----:B------:R-:W-:Y:S01]  /*62c0*/  F2FP.F16.F32.PACK_AB R16, R17, R16 ;  /* 0x000000101110723e */ /* 0x000fe200000000ff */
[----:B------:R-:W-:Y:S01]  /*62d0*/  HADD2.F32 R5, -RZ, R79.H1_H1 ;  /* 0x3000004fff057230 */ /* 0x000fe20000004100 */
[----:B------:R-:W-:Y:S01]  /*62e0*/  F2FP.F16.F32.PACK_AB R17, R23, R18 ;  /* 0x000000121711723e */ /* 0x000fe200000000ff */
[----:B------:R-:W-:Y:S01]  /*62f0*/  FFMA R31, R49, R0, R31 ;  /* 0x00000000311f7223 */ /* 0x000fe2000000001f */
[----:B------:R-:W-:Y:S01]  /*6300*/  FMUL R35, R47, R35 ;  /* 0x000000232f237220 */ /* 0x000fe20000400000 */
[----:B------:R-:W-:Y:S01]  /*6310*/  F2FP.F16.F32.PACK_AB R18, R21, R20 ;  /* 0x000000141512723e */ /* 0x000fe200000000ff */
[----:B------:R-:W-:Y:S01]  /*6320*/  FFMA R28, R49, R2, R28 ;  /* 0x00000002311c7223 */ /* 0x000fe2000000001c */
[----:B------:R-:W-:Y:S01]  /*6330*/  F2FP.F16.F32.PACK_AB R19, R27, R22 ;  /* 0x000000161b13723e */ /* 0x000fe200000000ff */
[C---:B------:R-:W-:Y:S01]  /*6340*/  FFMA R29, R49.reuse, R3, R29 ;  /* 0x00000003311d7223 */ /* 0x040fe2000000001d */
[C---:B------:R-:W-:Y:S01]  /*6350*/  FFMA R30, R49.reuse, R4, R30 ;  /* 0x00000004311e7223 */ /* 0x040fe2000000001e */
[----:B------:R-:W-:Y:S01]  /*6360*/  FFMA R35, R49, R5, R35 ;  /* 0x0000000531237223 */ /* 0x000fe20000000023 */
[----:B------:R-:W-:Y:S01]  /*6370*/  F2FP.F16.F32.PACK_AB R24, R25, R24 ;  /* 0x000000181918723e */ /* 0x000fe200000000ff */
[----:B------:R1:W-:Y:S01]  /*6380*/  STS.128 [R98+0x20], R16 ;  /* 0x0000201062007388 */ /* 0x0003e20000000c00 */
[----:B------:R-:W-:Y:S02]  /*6390*/  F2FP.F16.F32.PACK_AB R25, R31, R26 ;  /* 0x0000001a1f19723e */ /* 0x000fe400000000ff */
[----:B------:R-:W-:Y:S02]  /*63a0*/  F2FP.F16.F32.PACK_AB R26, R29, R28 ;  /* 0x0000001c1d1a723e */ /* 0x000fe400000000ff */
[----:B------:R-:W-:Y:S05]  /*63b0*/  F2FP.F16.F32.PACK_AB R27, R35, R30 ;  /* 0x0000001e231b723e */ /* 0x000fea00000000ff */
[----:B------:R1:W-:Y:S01]  /*63c0*/  STS.128 [R106+0x30], R24 ;  /* 0x000030186a007388 */ /* 0x0003e20000000c00 */
[----:B------:R-:W-:Y:S01]  /*63d0*/  @!PT LDS RZ, [RZ] ;  /* 0x00000000fffff984 */ /* 0x000fe20000000800 */
[----:B------:R-:W-:Y:S01]  /*63e0*/  @!PT LDS RZ, [RZ] ;  /* 0x00000000fffff984 */ /* 0x000fe20000000800 */
[----:B------:R-:W-:Y:S01]  /*63f0*/  @!PT LDS RZ, [RZ] ;  /* 0x00000000fffff984 */ /* 0x000fe20000000800 */
[----:B------:R-:W-:Y:S01]  /*6400*/  @!PT LDS RZ, [RZ] ;  /* 0x00000000fffff984 */ /* 0x000fe20000000800 */
[----:B------:R2:W-:Y:S07]  /*6410*/  MEMBAR.ALL.CTA ;  /* 0x0000000000007992 */ /* 0x0005ee0000008000 */
[----:B--2---:R-:W2:Y:S02]  /*6420*/  FENCE.VIEW.ASYNC.S ;  /* 0x00000000000073c6 */ /* 0x004ea40000000000 */
[----:B--2---:R-:W-:Y:S06]  /*6430*/  BAR.SYNC.DEFER_BLOCKING 0x1, 0x80 ;  /* 0x0042000000007b1d */ /* 0x004fec0000010000 */
[----:B------:R-:W-:Y:S05]  /*6440*/  @P0 BRA `(.L_x_102) ;  /* 0x0000000000280947 */ /* 0x000fea0003800000 */
[----:B------:R-:W-:Y:S02]  /*6450*/  UIADD3 UR4, UPT, UPT, UR48, 0x200, URZ ;  /* 0x0000020030047890 */ /* 0x000fe4000fffe0ff */
[----:B------:R-:W-:Y:S01]  /*6460*/  UIADD3 UR6, UP0, UPT, UR52, 0x680, URZ ;  /* 0x0000068034067890 */ /* 0x000fe2000ff1e0ff */
[----:B------:R-:W-:Y:S03]  /*6470*/  UMOV UR43, UR36 ;  /* 0x00000024002b7c82 */ /* 0x000fe60008000000 */
[----:B------:R-:W-:Y:S01]  /*6480*/  MOV R93, UR4 ;  /* 0x00000004005d7c02 */ /* 0x000fe20008000f00 */
[----:B------:R-:W-:Y:S03]  /*6490*/  UIADD3.X UR7, UPT, UPT, URZ, UR53, URZ, UP0, !UPT ;  /* 0x00000035ff077290 */ /* 0x000fe600087fe4ff */
[----:B------:R-:W-:Y:S11]  /*64a0*/  R2UR UR40, R93 ;  /* 0x000000005d2872ca */ /* 0x000ff600000e0000 */
[----:B------:R-:W-:Y:S02]  /*64b0*/  @!UPT UIADD3 URZ, UPT, UPT, URZ, URZ, URZ ;  /* 0x000000fffffff290 */ /* 0x000fe4000fffe0ff */
[----:B------:R2:W-:Y:S01]  /*64c0*/  UTMASTG.3D [UR40], [UR6] ;  /* 0x00000028060073b5 */ /* 0x0005e20008010000 */
[----:B------:R0:W-:Y:S01]  /*64d0*/  UTMACMDFLUSH ;  /* 0x00000000000079b7 */ /* 0x0001e20000000000 */
[----:B--2---:R-:W-:Y:S04]  /*64e0*/  DEPBAR.LE SB0, 0x1 ;  /* 0x000080400000791a */ /* 0x004fe80000000000 */
.L_x_102:
[----:B------:R-:W-:Y:S05]  /*64f0*/  BSYNC.RECONVERGENT B0 ;  /* 0x0000000000007941 */ /* 0x000fea0003800200 */
.L_x_101:
[----:B------:R-:W-:Y:S01]  /*6500*/  BAR.SYNC.DEFER_BLOCKING 0x1, 0x80 ;  /* 0x0042000000007b1d */ /* 0x000fe20000010000 */
[----:B------:R-:W-:Y:S01]  /*6510*/  ISETP.NE.AND P1, PT, R107, RZ, PT ;  /* 0x000000ff6b00720c */ /* 0x000fe20003f25270 */
[----:B------:R-:W-:Y:S01]  /*6520*/  UISETP.NE.AND UP0, UPT, UR49, URZ, UPT ;  /* 0x000000ff3100728c */ /* 0x000fe2000bf05270 */
[----:B------:R-:W-:Y:S11]  /*6530*/  LEA R2, R65, UR48, 0x3 ;  /* 0x0000003041027c11 */ /* 0x000ff6000f8e18ff */
[----:B------:R-:W-:Y:S01]  /*6540*/  @P1 SHF.L.U32 R3, R97, 0x1f, RZ ;  /* 0x0000001f61031819 */ /* 0x000fe200000006ff */
[----:B------:R-:W-:Y:S06]  /*6550*/  BRA.U !UP0, `(.L_x_103) ;  /* 0x0000000108247547 */ /* 0x000fec000b800000 */
[----:B------:R-:W-:Y:S01]  /*6560*/  IMAD.U32 R4, RZ, RZ, UR51 ;  /* 0x00000033ff047e24 */ /* 0x000fe2000f8e00ff */
[----:B------:R-:W-:Y:S01]  /*6570*/  MOV R0, UR37 ;  /* 0x0000002500007c02 */ /* 0x000fe20008000f00 */
[----:B------:R-:W-:Y:S03]  /*6580*/  UIADD3 UR51, UPT, UPT, UR51, 0x1, URZ ;  /* 0x0000000133337890 */ /* 0x000fe6000fffe0ff */
[----:B------:R-:W-:Y:S01]  /*6590*/  @P1 LEA R4, R4, UR48, 0x3 ;  /* 0x0000003004041c11 */ /* 0x000fe2000f8e18ff */
[----:B------:R-:W-:Y:S04]  /*65a0*/  UISETP.NE.AND UP0, UPT, UR51, 0x4, UPT ;  /* 0x000000043300788c */ /* 0x000fe8000bf05270 */
[----:B------:R-:W-:Y:S01]  /*65b0*/  @P1 VIADD R4, R4, 0x90 ;  /* 0x0000009004041836 */ /* 0x000fe20000000000 */
[----:B------:R-:W-:Y:S04]  /*65c0*/  USEL UR51, UR51, URZ, UP0 ;  /* 0x000000ff33337287 */ /* 0x000fe80008000000 */
[----:B------:R-:W-:Y:S04]  /*65d0*/  @P1 PRMT R0, R0, 0x654, R4 ;  /* 0x0000065400001816 */ /* 0x000fe80000000004 */
[----:B------:R2:W-:Y:S04]  /*65e0*/  @P1 SYNCS.ARRIVE.TRANS64.RED.A1T0 RZ, [R0+URZ], RZ ;  /* 0x000000ff00ff19a7 */ /* 0x0005e800081004ff */
.L_x_103:
[----:B------:R-:W4:Y:S01]  /*65f0*/  @P1 SYNCS.PHASECHK.TRANS64.TRYWAIT P0, [R2+URZ+0x70], R3 ;  /* 0x00007003020015a7 */ /* 0x000f2200080011ff */
[----:B------:R-:W-:Y:S01]  /*6600*/  BSSY B1, `(.L_x_104) ;  /* 0x0000016000017945 */ /* 0x000fe20003800000 */
[----:B----4-:R-:W-:Y:S03]  /*6610*/  @P1 SEL R66, RZ, 0x1, !P0 ;  /* 0x00000001ff421807 */ /* 0x010fe60004000000 */
[----:B------:R-:W-:Y:S05]  /*6620*/  @!P1 BRA `(.L_x_105) ;  /* 0x00000000004c9947 */ /* 0x000fea0003800000 */
[----:B------:R-:W-:Y:S01]  /*6630*/  ISETP.NE.AND P0, PT, R66, RZ, PT ;  /* 0x000000ff4200720c */ /* 0x000fe20003f05270 */
[----:B------:R-:W-:Y:S01]  /*6640*/  BSSY B0, `(.L_x_106) ;  /* 0x000000b000007945 */ /* 0x000fe20003800000 */
[----:B------:R-:W-:Y:S11]  /*6650*/  ISETP.NE.AND P1, PT, R67, RZ, PT ;  /* 0x000000ff4300720c */ /* 0x000ff60003f25270 */
[----:B------:R-:W-:Y:S02]  /*6660*/  @!UPT UIADD3 URZ, UPT, UPT, URZ, URZ, URZ ;  /* 0x000000fffffff290 */ /* 0x000fe4000fffe0ff */
[C---:B------:R-:W-:Y:S01]  /*6670*/  @P1 IMAD R6, R65.reuse, 0x2000, R100 ;  /* 0x0000200041061824 */ /* 0x040fe200078e0264 */
[C---:B------:R-:W-:Y:S01]  /*6680*/  @P1 LEA R4, R65.reuse, R98, 0xd ;  /* 0x0000006241041211 */ /* 0x040fe200078e68ff */
[C---:B------:R-:W-:Y:S02]  /*6690*/  @P1 IMAD R5, R65.reuse, 0x2000, R99 ;  /* 0x0000200041051824 */ /* 0x040fe400078e0263 */
[----:B------:R-:W-:Y:S01]  /*66a0*/  @P1 IMAD R3, R65, 0x2000, R106 ;  /* 0x0000200041031824 */ /* 0x000fe200078e026a */
[----:B------:R-:W-:Y:S06]  /*66b0*/  @P0 BRA `(.L_x_107) ;  /* 0x00000000000c0947 */ /* 0x000fec0003800000 */
[----:B--2---:R-:W-:Y:S04]  /*66c0*/  SHF.L.U32 R0, R97, 0x1f, RZ ;  /* 0x0000001f61007819 */ /* 0x004fe800000006ff */
[----:B------:R-:W2:Y:S02]  /*66d0*/  SYNCS.PHASECHK.TRANS64.TRYWAIT P0, [R2+URZ+0x70], R0 ;  /* 0x00007000020075a7 */ /* 0x000ea400080011ff */
[----:B--2---:R-:W-:Y:S05]  /*66e0*/  @!P0 BRA `(.L_x_108) ;  /* 0x0000003000ac8947 */ /* 0x004fea0003800000 */
.L_x_107:
[----:B------:R-:W-:Y:S05]  /*66f0*/  BSYNC B0 ;  /* 0x0000000000007941 */ /* 0x000fea0003800000 */
.L_x_106:
[----:B------:R-:W-:Y:S02]  /*6700*/  ISETP.NE.AND P0, PT, R67, RZ, PT ;  /* 0x000000ff4300720c */ /* 0x000fe40003f05270 */
[----:B------:R-:W-:Y:S11]  /*6710*/  IADD3 R65, PT, PT, R65, 0x1, RZ ;  /* 0x0000000141417810 */ /* 0x000ff60007ffe0ff */
[----:B------:R4:W1:Y:S04]  /*6720*/  @P0 LDS.128 R56, [R6] ;  /* 0x0000000006380984 */ /* 0x0008680000000c00 */
[----:B------:R4:W1:Y:S04]  /*6730*/  @P0 LDS.128 R60, [R5+0x10] ;  /* 0x00001000053c0984 */ /* 0x0008680000000c00 */
[----:B------:R4:W1:Y:S04]  /*6740*/  @P0 LDS.128 R68, [R4+0x20] ;  /* 0x0000200004440984 */ /* 0x0008680000000c00 */
[----:B------:R4:W1:Y:S02]  /*6750*/  @P0 LDS.128 R76, [R3+0x30] ;  /* 0x00003000034c0984 */ /* 0x0008640000000c00 */
.L_x_105:
[----:B------:R-:W-:Y:S05]  /*6760*/  BSYNC B1 ;  /* 0x0000000000017941 */ /* 0x000fea0003800000 */
.L_x_104:
[----:B--2---:R-:W-:Y:S05]  /*6770*/  VIADD R0, R48, 0x20 ;  /* 0x0000002030007836 */ /* 0x004fea0000000000 */
[----:B------:R-:W-:Y:S04]  /*6780*/  SHF.R.U32.HI R0, RZ, 0x15, R0 ;  /* 0x00000015ff007819 */ /* 0x000fe80000011600 */
[----:B------:R-:W-:Y:S11]  /*6790*/  LOP3.LUT P0, RZ, R0, 0x3, R92, 0x48, !PT ;  /* 0x0000000300ff7812 */ /* 0x000ff6000780485c */
[----:B------:R-:W-:Y:S02]  /*67a0*/  @!UPT UIADD3 URZ, UPT, UPT, URZ, URZ, URZ ;  /* 0x000000fffffff290 */ /* 0x000fe4000fffe0ff */
[----:B------:R-:W-:Y:S05]  /*67b0*/  @!P0 BRA `(.L_x_109) ;  /* 0x0000000000408947 */ /* 0x000fea0003800000 */
[----:B------:R-:W2:Y:S01]  /*67c0*/  LDCU.64 UR8, c[0x4][0x70] ;  /* 0x01000e00ff0877ac */ /* 0x000ea20008000a00 */
[----:B----4-:R-:W-:Y:S01]  /*67d0*/  MOV R3, 0x0 ;  /* 0x0000000000037802 */ /* 0x010fe20000000f00 */
[----:B------:R-:W-:Y:S02]  /*67e0*/  HFMA2 R12, -RZ, RZ, 0, 5.9604644775390625e-08 ;  /* 0x00000001ff0c7431 */ /* 0x000fe400000001ff */
[----:B-1----:R-:W-:Y:S02]  /*67f0*/  IMAD.MOV.U32 R8, RZ, RZ, 0x192 ;  /* 0x00000192ff087424 */ /* 0x002fe400078e00ff */
[----:B------:R-:W-:Y:S01]  /*6800*/  IMAD.MOV.U32 R13, RZ, RZ, RZ ;  /* 0x000000ffff0d7224 */ /* 0x000fe200078e00ff */
[----:B------:R-:W1:Y:S01]  /*6810*/  LDCU.64 UR6, c[0x4][0x78] ;  /* 0x01000f00ff0677ac */ /* 0x000e620008000a00 */
[----:B------:R-:W4:Y:S01]  /*6820*/  LDC.64 R2, c[0x4][R3] ;  /* 0x0100000003027b82 */ /* 0x000f220000000a00 */
[----:B------:R-:W5:Y:S01]  /*6830*/  LDCU.64 UR4, c[0x4][0x10] ;  /* 0x01000200ff0477ac */ /* 0x000f620008000a00 */
[----:B--2---:R-:W-:Y:S01]  /*6840*/  MOV R5, UR9 ;  /* 0x0000000900057c02 */ /* 0x004fe20008000f00 */
[----:B------:R-:W-:Y:S01]  /*6850*/  IMAD.U32 R4, RZ, RZ, UR8 ;  /* 0x00000008ff047e24 */ /* 0x000fe2000f8e00ff */
[----:B-1----:R-:W-:Y:S01]  /*6860*/  MOV R7, UR7 ;  /* 0x0000000700077c02 */ /* 0x002fe20008000f00 */
[----:B------:R-:W-:Y:S01]  /*6870*/  IMAD.U32 R6, RZ, RZ, UR6 ;  /* 0x00000006ff067e24 */ /* 0x000fe2000f8e00ff */
[----:B-----5:R-:W-:Y:S01]  /*6880*/  MOV R11, UR5 ;  /* 0x00000005000b7c02 */ /* 0x020fe20008000f00 */
[----:B------:R-:W-:Y:S02]  /*6890*/  IMAD.U32 R10, RZ, RZ, UR4 ;  /* 0x00000004ff0a7e24 */ /* 0x000fe4000f8e00ff */
[----:B------:R-:W-:Y:S07]  /*68a0*/  LEPC R20, `(.L_x_109) ;  /* 0x000000001014794e */ /* 0x000fee0000000000 */
[----:B---34-:R-:W-:Y:S05]  /*68b0*/  CALL.ABS.NOINC R2 ;  /* 0x0000000002007343 */ /* 0x018fea0003c00000 */
.L_x_109:
[----:B------:R-:W-:Y:S05]  /*68c0*/  WARPSYNC.ALL ;  /* 0x0000000000007948 */ /* 0x000fea0003800000 */
[----:B------:R-:W-:Y:S01]  /*68d0*/  R2UR UR4, R48 ;  /* 0x00000000300472ca */ /* 0x000fe200000e0000 */
[--C-:B-1--4-:R-:W-:Y:S01]  /*68e0*/  HADD2.F32 R3, -RZ, R56.reuse.H0_H0 ;  /* 0x20000038ff037230 */ /* 0x112fe20000004100 */
[----:B------:R-:W-:Y:S01]  /*68f0*/  ISETP.NE.AND P6, PT, R107, RZ, PT ;  /* 0x000000ff6b00720c */ /* 0x000fe20003fc5270 */
[--C-:B------:R-:W-:Y:S01]  /*6900*/  HADD2.F32 R51, -RZ, R57.reuse.H1_H1 ;  /* 0x30000039ff337230 */ /* 0x100fe20000004100 */
[----:B------:R-:W-:Y:S01]  /*6910*/  MOV R50, UR51 ;  /* 0x0000003300327c02 */ /* 0x000fe20008000f00 */
[----:B------:R-:W-:Y:S01]  /*6920*/  BSSY.RECONVERGENT B0, `(.L_x_110) ;  /* 0x000008c000007945 */ /* 0x000fe20003800200 */
[----:B------:R-:W-:Y:S02]  /*6930*/  MOV R72, UR37 ;  /* 0x0000002500487c02 */ /* 0x000fe40008000f00 */
[----:B------:R-:W-:Y:S05]  /*6940*/  ISETP.NE.AND P0, PT, R102, RZ, PT ;  /* 0x000000ff6600720c */ /* 0x000fea0003f05270 */
[----:B------:R-:W1:Y:S02]  /*6950*/  LDTM.x32 R4, tmem[UR4+0x20] ;  /* 0x00002004000479ee */ /* 0x000e6400082c0000 */
[----:B------:R-:W-:Y:S04]  /*6960*/  @P6 LEA R50, R50, UR48, 0x3 ;  /* 0x0000003032326c11 */ /* 0x000fe8000f8e18ff */
[----:B------:R-:W-:Y:S04]  /*6970*/  @P6 IADD3 R50, PT, PT, R50, 0x90, RZ ;  /* 0x0000009032326810 */ /* 0x000fe80007ffe0ff */
[----:B------:R-:W-:Y:S01]  /*6980*/  @P6 PRMT R72, R72, 0x654, R50 ;  /* 0x0000065448486816 */ /* 0x000fe20000000032 */
[----:B------:R-:W-:Y:S02]  /*6990*/  HADD2.F32 R50, -RZ, R57.H0_H0 ;  /* 0x20000039ff327230 */ /* 0x000fe40000004100 */
[C---:B-1----:R-:W-:Y:S01]  /*69a0*/  FMUL R0, R47.reuse, R4 ;  /* 0x000000042f007220 */ /* 0x042fe20000400000 */
[----:B------:R-:W-:Y:S02]  /*69b0*/  HADD2.F32 R4, -RZ, R56.H1_H1 ;  /* 0x30000038ff047230 */ /* 0x000fe40000004100 */
[C---:B------:R-:W-:Y:S01]  /*69c0*/  FMUL R2, R47.reuse, R5 ;  /* 0x000000052f027220 */ /* 0x040fe20000400000 */
[----:B------:R-:W-:Y:S01]  /*69d0*/  FMUL R7, R47, R7 ;  /* 0x000000072f077220 */ /* 0x000fe20000400000 */
[----:B------:R-:W-:Y:S01]  /*69e0*/  FFMA R0, R49, R3, R0 ;  /* 0x0000000331007223 */ /* 0x000fe20000000000 */
[----:B------:R-:W-:Y:S01]  /*69f0*/  FMUL R3, R47, R6 ;  /* 0x000000062f037220 */ /* 0x000fe20000400000 */
[----:B------:R-:W-:Y:S01]  /*6a00*/  FFMA R2, R49, R4, R2 ;  /* 0x0000000431027223 */ /* 0x000fe20000000002 */
[C---:B------:R-:W-:Y:S01]  /*6a10*/  FMUL R4, R47.reuse, R8 ;  /* 0x000000082f047220 */ /* 0x040fe20000400000 */
[----:B------:R-:W-:Y:S01]  /*6a20*/  FMUL R8, R47, R12 ;  /* 0x0000000c2f087220 */ /* 0x000fe20000400000 */
[----:B------:R-:W-:Y:S01]  /*6a30*/  FFMA R3, R49, R50, R3 ;  /* 0x0000003231037223 */ /* 0x000fe20000000003 */
[C---:B------:R-:W-:Y:S01]  /*6a40*/  FMUL R12, R47.reuse, R16 ;  /* 0x000000102f0c7220 */ /* 0x040fe20000400000 */
[C---:B------:R-:W-:Y:S01]  /*6a50*/  FMUL R16, R47.reuse, R20 ;  /* 0x000000142f107220 */ /* 0x040fe20000400000 */
[C---:B------:R-:W-:Y:S01]  /*6a60*/  FMUL R20, R47.reuse, R24 ;  /* 0x000000182f147220 */ /* 0x040fe20000400000 */
[C---:B------:R-:W-:Y:S01]  /*6a70*/  FMUL R24, R47.reuse, R28 ;  /* 0x0000001c2f187220 */ /* 0x040fe20000400000 */
[C---:B------:R-:W-:Y:S01]  /*6a80*/  FMUL R28, R47.reuse, R32 ;  /* 0x000000202f1c7220 */ /* 0x040fe20000400000 */
[--C-:B------:R-:W-:Y:S01]  /*6a90*/  HADD2.F32 R32, -RZ, R58.reuse.H0_H0 ;  /* 0x2000003aff207230 */ /* 0x100fe20000004100 */
[----:B------:R-:W-:Y:S01]  /*6aa0*/  F2FP.F16.F32.PACK_AB R52, R2, R0 ;  /* 0x000000000234723e */ /* 0x000fe200000000ff */
[----:B------:R-:W-:Y:S02]  /*6ab0*/  HADD2.F32 R0, -RZ, R58.H1_H1 ;  /* 0x3000003aff007230 */ /* 0x000fe40000004100 */
[----:B------:R-:W-:Y:S01]  /*6ac0*/  FMUL R5, R47, R9 ;  /* 0x000000092f057220 */ /* 0x000fe20000400000 */
[--C-:B------:R-:W-:Y:S02]  /*6ad0*/  HADD2.F32 R2, -RZ, R59.reuse.H0_H0 ;  /* 0x2000003bff027230 */ /* 0x100fe40000004100 */
[C---:B------:R-:W-:Y:S01]  /*6ae0*/  FFMA R7, R49.reuse, R51, R7 ;  /* 0x0000003331077223 */ /* 0x040fe20000000007 */
[C---:B------:R-:W-:Y:S01]  /*6af0*/  FFMA R4, R49.reuse, R32, R4 ;  /* 0x0000002031047223 */ /* 0x040fe20000000004 */
[----:B------:R-:W-:Y:S02]  /*6b00*/  HADD2.F32 R32, -RZ, R59.H1_H1 ;  /* 0x3000003bff207230 */ /* 0x000fe40000004100 */
[----:B------:R-:W-:Y:S01]  /*6b10*/  FFMA R5, R49, R0, R5 ;  /* 0x0000000031057223 */ /* 0x000fe20000000005 */
[--C-:B------:R-:W-:Y:S01]  /*6b20*/  HADD2.F32 R0, -RZ, R60.reuse.H0_H0 ;  /* 0x2000003cff007230 */ /* 0x100fe20000004100 */
[----:B------:R-:W-:Y:S01]  /*6b30*/  F2FP.F16.F32.PACK_AB R53, R7, R3 ;  /* 0x000000030735723e */ /* 0x000fe200000000ff */
[----:B------:R-:W-:Y:S01]  /*6b40*/  FMUL R6, R47, R10 ;  /* 0x0000000a2f067220 */ /* 0x000fe20000400000 */
[--C-:B------:R-:W-:Y:S01]  /*6b50*/  HADD2.F32 R3, -RZ, R61.reuse.H0_H0 ;  /* 0x2000003dff037230 */ /* 0x100fe20000004100 */
[----:B------:R-:W-:Y:S01]  /*6b60*/  F2FP.F16.F32.PACK_AB R54, R5, R4 ;  /* 0x000000040536723e */ /* 0x000fe200000000ff */
[----:B------:R-:W-:Y:S01]  /*6b70*/  FMUL R11, R47, R11 ;  /* 0x0000000b2f0b7220 */ /* 0x000fe20000400000 */
[----:B------:R-:W-:Y:S01]  /*6b80*/  FFMA R6, R49, R2, R6 ;  /* 0x0000000231067223 */ /* 0x000fe20000000006 */
[----:B------:R-:W-:Y:S02]  /*6b90*/  HADD2.F32 R2, -RZ, R60.H1_H1 ;  /* 0x3000003cff027230 */ /* 0x000fe40000004100 */
[----:B------:R-:W-:Y:S01]  /*6ba0*/  FMUL R9, R47, R13 ;  /* 0x0000000d2f097220 */ /* 0x000fe20000400000 */
[C---:B------:R-:W-:Y:S01]  /*6bb0*/  FFMA R11, R49.reuse, R32, R11 ;  /* 0x00000020310b7223 */ /* 0x040fe2000000000b */
[----:B------:R-:W-:Y:S01]  /*6bc0*/  FFMA R8, R49, R0, R8 ;  /* 0x0000000031087223 */ /* 0x000fe20000000008 */
[C---:B------:R-:W-:Y:S01]  /*6bd0*/  FMUL R10, R47.reuse, R14 ;  /* 0x0000000e2f0a7220 */ /* 0x040fe20000400000 */
[----:B------:R-:W-:Y:S02]  /*6be0*/  HADD2.F32 R0, -RZ, R61.H1_H1 ;  /* 0x3000003dff007230 */ /* 0x000fe40000004100 */
[----:B------:R-:W-:Y:S01]  /*6bf0*/  FMUL R15, R47, R15 ;  /* 0x0000000f2f0f7220 */ /* 0x000fe20000400000 */
[C---:B------:R-:W-:Y:S01]  /*6c00*/  FFMA R9, R49.reuse, R2, R9 ;  /* 0x0000000231097223 */ /* 0x040fe20000000009 */
[C---:B------:R-:W-:Y:S01]  /*6c10*/  FFMA R10, R49.reuse, R3, R10 ;  /* 0x00000003310a7223 */ /* 0x040fe2000000000a */
[--C-:B------:R-:W-:Y:S02]  /*6c20*/  HADD2.F32 R2, -RZ, R62.reuse.H0_H0 ;  /* 0x2000003eff027230 */ /* 0x100fe40000004100 */
[----:B------:R-:W-:Y:S01]  /*6c30*/  FFMA R15, R49, R0, R15 ;  /* 0x00000000310f7223 */ /* 0x000fe2000000000f */
[----:B------:R-:W-:Y:S02]  /*6c40*/  HADD2.F32 R3, -RZ, R62.H1_H1 ;  /* 0x3000003eff037230 */ /* 0x000fe40000004100 */
[C---:B------:R-:W-:Y:S01]  /*6c50*/  FMUL R13, R47.reuse, R17 ;  /* 0x000000112f0d7220 */ /* 0x040fe20000400000 */
[--C-:B------:R-:W-:Y:S02]  /*6c60*/  HADD2.F32 R0, -RZ, R63.reuse.H0_H0 ;  /* 0x2000003fff007230 */ /* 0x100fe40000004100 */
[----:B------:R-:W-:Y:S01]  /*6c70*/  FMUL R14, R47, R18 ;  /* 0x000000122f0e7220 */ /* 0x000fe20000400000 */
[C---:B------:R-:W-:Y:S01]  /*6c80*/  FFMA R12, R49.reuse, R2, R12 ;  /* 0x00000002310c7223 */ /* 0x040fe2000000000c */
[C---:B------:R-:W-:Y:S01]  /*6c90*/  FFMA R13, R49.reuse, R3, R13 ;  /* 0x00000003310d7223 */ /* 0x040fe2000000000d */
[----:B------:R-:W-:Y:S02]  /*6ca0*/  HADD2.F32 R2, -RZ, R63.H1_H1 ;  /* 0x3000003fff027230 */ /* 0x000fe40000004100 */
[----:B------:R-:W-:Y:S01]  /*6cb0*/  FFMA R14, R49, R0, R14 ;  /* 0x00000000310e7223 */ /* 0x000fe2000000000e */
[C---:B------:R-:W-:Y:S01]  /*6cc0*/  FMUL R19, R47.reuse, R19 ;  /* 0x000000132f137220 */ /* 0x040fe20000400000 */
[--C-:B------:R-:W-:Y:S02]  /*6cd0*/  HADD2.F32 R0, -RZ, R68.reuse.H0_H0 ;  /* 0x20000044ff007230 */ /* 0x100fe40000004100 */
[----:B------:R-:W-:Y:S01]  /*6ce0*/  FMUL R17, R47, R21 ;  /* 0x000000152f117220 */ /* 0x000fe20000400000 */
[--C-:B------:R-:W-:Y:S02]  /*6cf0*/  HADD2.F32 R3, -RZ, R69.reuse.H0_H0 ;  /* 0x20000045ff037230 */ /* 0x100fe40000004100 */
[C---:B------:R-:W-:Y:S01]  /*6d00*/  FFMA R19, R49.reuse, R2, R19 ;  /* 0x0000000231137223 */ /* 0x040fe20000000013 */
[----:B------:R-:W-:Y:S02]  /*6d10*/  HADD2.F32 R2, -RZ, R68.H1_H1 ;  /* 0x30000044ff027230 */ /* 0x000fe40000004100 */
        /* <DEDUP_REMOVED lines=9> */
[----:B------:R-:W-:Y:S01]  /*6db0*/  FMUL R21, R47, R25 ;  /* 0x000000192f157220 */ /* 0x000fe20000400000 */
[----:B------:R-:W-:Y:S01]  /*6dc0*/  F2FP.F16.F32.PACK_AB R55, R11, R6 ;  /* 0x000000060b37723e */ /* 0x000fe200000000ff */
[--C-:B------:R-:W-:Y:S02]  /*6dd0*/  HADD2.F32 R3, -RZ, R71.reuse.H0_H0 ;  /* 0x20000047ff037230 */ /* 0x100fe40000004100 */
[----:B------:R-:W-:Y:S01]  /*6de0*/  FMUL R22, R47, R26 ;  /* 0x0000001a2f167220 */ /* 0x000fe20000400000 */
[C---:B------:R-:W-:Y:S01]  /*6df0*/  FFMA R20, R49.reuse, R2, R20 ;  /* 0x0000000231147223 */ /* 0x040fe20000000014 */
[C---:B------:R-:W-:Y:S01]  /*6e00*/  FFMA R21, R49.reuse, R0, R21 ;  /* 0x0000000031157223 */ /* 0x040fe20000000015 */
[----:B------:R1:W-:Y:S01]  /*6e10*/  STS.128 [R100+0x2000], R52 ;  /* 0x0020003464007388 */ /* 0x0003e20000000c00 */
[----:B------:R-:W-:Y:S02]  /*6e20*/  HADD2.F32 R0, -RZ, R71.H1_H1 ;  /* 0x30000047ff007230 */ /* 0x000fe40000004100 */
[----:B------:R-:W-:Y:S01]  /*6e30*/  FFMA R22, R49, R3, R22 ;  /* 0x0000000331167223 */ /* 0x000fe20000000016 */
[----:B------:R-:W-:Y:S01]  /*6e40*/  FMUL R27, R47, R27 ;  /* 0x0000001b2f1b7220 */ /* 0x000fe20000400000 */
[--C-:B------:R-:W-:Y:S01]  /*6e50*/  HADD2.F32 R2, -RZ, R76.reuse.H0_H0 ;  /* 0x2000004cff027230 */ /* 0x100fe20000004100 */
[----:B------:R-:W-:Y:S01]  /*6e60*/  F2FP.F16.F32.PACK_AB R8, R9, R8 ;  /* 0x000000080908723e */ /* 0x000fe200000000ff */
[----:B------:R-:W-:Y:S01]  /*6e70*/  HADD2.F32 R3, -RZ, R76.H1_H1 ;  /* 0x3000004cff037230 */ /* 0x000fe20000004100 */
[----:B------:R-:W-:Y:S01]  /*6e80*/  F2FP.F16.F32.PACK_AB R9, R15, R10 ;  /* 0x0000000a0f09723e */ /* 0x000fe200000000ff */
[----:B------:R-:W-:Y:S01]  /*6e90*/  FMUL R25, R47, R29 ;  /* 0x0000001d2f197220 */ /* 0x000fe20000400000 */
[--C-:B------:R-:W-:Y:S01]  /*6ea0*/  HADD2.F32 R4, -RZ, R77.reuse.H0_H0 ;  /* 0x2000004dff047230 */ /* 0x100fe20000004100 */
[----:B------:R-:W-:Y:S01]  /*6eb0*/  F2FP.F16.F32.PACK_AB R10, R13, R12 ;  /* 0x0000000c0d0a723e */ /* 0x000fe200000000ff */
[----:B------:R-:W-:Y:S01]  /*6ec0*/  FMUL R26, R47, R30 ;  /* 0x0000001e2f1a7220 */ /* 0x000fe20000400000 */
[----:B------:R-:W-:Y:S01]  /*6ed0*/  F2FP.F16.F32.PACK_AB R11, R19, R14 ;  /* 0x0000000e130b723e */ /* 0x000fe200000000ff */
[C---:B------:R-:W-:Y:S01]  /*6ee0*/  FFMA R27, R49.reuse, R0, R27 ;  /* 0x00000000311b7223 */ /* 0x040fe2000000001b */
[C---:B------:R-:W-:Y:S01]  /*6ef0*/  FFMA R24, R49.reuse, R2, R24 ;  /* 0x0000000231187223 */ /* 0x040fe20000000018 */
[----:B------:R-:W-:Y:S02]  /*6f00*/  HADD2.F32 R0, -RZ, R77.H1_H1 ;  /* 0x3000004dff007230 */ /* 0x000fe40000004100 */
[----:B------:R-:W-:Y:S01]  /*6f10*/  FFMA R25, R49, R3, R25 ;  /* 0x0000000331197223 */ /* 0x000fe20000000019 */
[----:B------:R1:W-:Y:S01]  /*6f20*/  STS.128 [R99+0x2010], R8 ;  /* 0x0020100863007388 */ /* 0x0003e20000000c00 */
[----:B------:R-:W-:Y:S01]  /*6f30*/  FMUL R31, R47, R31 ;  /* 0x0000001f2f1f7220 */ /* 0x000fe20000400000 */
[--C-:B------:R-:W-:Y:S02]  /*6f40*/  HADD2.F32 R2, -RZ, R78.reuse.H0_H0 ;  /* 0x2000004eff027230 */ /* 0x100fe40000004100 */
[----:B------:R-:W-:Y:S01]  /*6f50*/  FFMA R26, R49, R4, R26 ;  /* 0x00000004311a7223 */ /* 0x000fe2000000001a */
[----:B------:R-:W-:Y:S02]  /*6f60*/  HADD2.F32 R3, -RZ, R78.H1_H1 ;  /* 0x3000004eff037230 */ /* 0x000fe40000004100 */
[----:B------:R-:W-:Y:S01]  /*6f70*/  FMUL R29, R47, R33 ;  /* 0x000000212f1d7220 */ /* 0x000fe20000400000 */
[--C-:B------:R-:W-:Y:S01]  /*6f80*/  HADD2.F32 R4, -RZ, R79.reuse.H0_H0 ;  /* 0x2000004fff047230 */ /* 0x100fe20000004100 */
[----:B------:R-:W-:Y:S01]  /*6f90*/  F2FP.F16.F32.PACK_AB R16, R17, R16 ;  /* 0x000000101110723e */ /* 0x000fe200000000ff */
[----:B------:R-:W-:Y:S01]  /*6fa0*/  FMUL R30, R47, R34 ;  /* 0x000000222f1e7220 */ /* 0x000fe20000400000 */
        /* <DEDUP_REMOVED lines=14> */
[----:B------:R-:W-:Y:S02]  /*7090*/  F2FP.F16.F32.PACK_AB R27, R35, R30 ;  /* 0x0000001e231b723e */ /* 0x000fe400000000ff */
[----:B------:R-:W-:Y:S02]  /*70a0*/  LEA R0, R65, UR48, 0x3 ;  /* 0x0000003041007c11 */ /* 0x000fe4000f8e18ff */
[----:B------:R-:W-:Y:S01]  /*70b0*/  @P6 SHF.L.U32 R2, R97, 0x1f, RZ ;  /* 0x0000001f61026819 */ /* 0x000fe200000006ff */
        /* <DEDUP_REMOVED lines=9> */
[----:B------:R-:W-:Y:S02]  /*7150*/  UIADD3 UR8, UP0, UPT, UR52, 0x680, URZ ;  /* 0x0000068034087890 */ /* 0x000fe4000ff1e0ff */
[----:B------:R-:W-:Y:S02]  /*7160*/  UIADD3 UR5, UPT, UPT, UR41, 0x20, URZ ;  /* 0x0000002029057890 */ /* 0x000fe4000fffe0ff */
[----:B------:R-:W-:Y:S02]  /*7170*/  UIADD3 UR4, UPT, UPT, UR48, 0x2200, URZ ;  /* 0x0000220030047890 */ /* 0x000fe4000fffe0ff */
[----:B------:R-:W-:Y:S01]  /*7180*/  UIADD3.X UR9, UPT, UPT, URZ, UR53, URZ, UP0, !UPT ;  /* 0x00000035ff097290 */ /* 0x000fe200087fe4ff */
[----:B------:R-:W-:Y:S01]  /*7190*/  UMOV UR6, UR42 ;  /* 0x0000002a00067c82 */ /* 0x000fe20008000000 */
[----:B------:R-:W-:Y:S07]  /*71a0*/  UMOV UR7, UR36 ;  /* 0x0000002400077c82 */ /* 0x000fee0008000000 */
[----:B------:R2:W-:Y:S01]  /*71b0*/  UTMASTG.3D [UR4], [UR8] ;  /* 0x00000004080073b5 */ /* 0x0005e20008010000 */
[----:B------:R0:W-:Y:S01]  /*71c0*/  UTMACMDFLUSH ;  /* 0x00000000000079b7 */ /* 0x0001e20000000000 */
[----:B--2---:R-:W-:Y:S04]  /*71d0*/  DEPBAR.LE SB0, 0x1 ;  /* 0x000080400000791a */ /* 0x004fe80000000000 */
.L_x_111:
[----:B------:R-:W-:Y:S05]  /*71e0*/  BSYNC.RECONVERGENT B0 ;  /* 0x0000000000007941 */ /* 0x000fea0003800200 */
.L_x_110:
[----:B------:R-:W-:Y:S01]  /*71f0*/  BAR.SYNC.DEFER_BLOCKING 0x1, 0x80 ;  /* 0x0042000000007b1d */ /* 0x000fe20000010000 */
[----:B------:R-:W-:Y:S04]  /*7200*/  UIADD3 UR40, UPT, UPT, UR51, 0x1, URZ ;  /* 0x0000000133287890 */ /* 0x000fe8000fffe0ff */
[----:B------:R-:W-:Y:S04]  /*7210*/  UISETP.NE.AND UP0, UPT, UR40, 0x4, UPT ;  /* 0x000000042800788c */ /* 0x000fe8000bf05270 */
[----:B------:R-:W-:Y:S01]  /*7220*/  USEL UR40, UR40, URZ, UP0 ;  /* 0x000000ff28287287 */ /* 0x000fe20008000000 */
[----:B------:R2:W-:Y:S01]  /*7230*/  @P6 SYNCS.ARRIVE.TRANS64.RED.A1T0 RZ, [R72+URZ], RZ ;  /* 0x000000ff48ff69a7 */ /* 0x0005e200081004ff */
[----:B------:R-:W-:Y:S01]  /*7240*/  BSSY B1, `(.L_x_112) ;  /* 0x0000017000017945 */ /* 0x000fe20003800000 */
[----:B------:R-:W4:Y:S02]  /*7250*/  @P6 SYNCS.PHASECHK.TRANS64.TRYWAIT P0, [R0+URZ+0x70], R2 ;  /* 0x00007002000065a7 */ /* 0x000f2400080011ff */
[----:B----4-:R-:W-:Y:S01]  /*7260*/  @P6 SEL R66, RZ, 0x1, !P0 ;  /* 0x00000001ff426807 */ /* 0x010fe20004000000 */
[----:B--2---:R-:W-:Y:S06]  /*7270*/  @!P6 BRA `(.L_x_113) ;  /* 0x00000000004ce947 */ /* 0x004fec0003800000 */
        /* <DEDUP_REMOVED lines=9> */
[----:B------:R-:W-:Y:S04]  /*7310*/  SHF.L.U32 R6, R97, 0x1f, RZ ;  /* 0x0000001f61067819 */ /* 0x000fe800000006ff */
[----:B------:R-:W2:Y:S02]  /*7320*/  SYNCS.PHASECHK.TRANS64.TRYWAIT P0, [R0+URZ+0x70], R6 ;  /* 0x00007006000075a7 */ /* 0x000ea400080011ff */
[----:B--2---:R-:W-:Y:S05]  /*7330*/  @!P0 BRA `(.L_x_116) ;  /* 0x0000002400ac8947 */ /* 0x004fea0003800000 */
.L_x_115:
[----:B------:R-:W-:Y:S05]  /*7340*/  BSYNC B0 ;  /* 0x0000000000007941 */ /* 0x000fea0003800000 */
.L_x_114:
[----:B------:R-:W-:Y:S02]  /*7350*/  ISETP.NE.AND P0, PT, R67, RZ, PT ;  /* 0x000000ff4300720c */ /* 0x000fe40003f05270 */
[----:B------:R-:W-:Y:S11]  /*7360*/  IADD3 R65, PT, PT, R65, 0x1, RZ ;  /* 0x0000000141417810 */ /* 0x000ff60007ffe0ff */
[----:B------:R4:W1:Y:S04]  /*7370*/  @P0 LDS.128 R56, [R5] ;  /* 0x0000000005380984 */ /* 0x0008680000000c00 */
[----:B------:R4:W1:Y:S04]  /*7380*/  @P0 LDS.128 R60, [R4+0x10] ;  /* 0x00001000043c0984 */ /* 0x0008680000000c00 */
[----:B------:R4:W1:Y:S04]  /*7390*/  @P0 LDS.128 R68, [R3+0x20] ;  /* 0x0000200003440984 */ /* 0x0008680000000c00 */
[----:B------:R4:W1:Y:S02]  /*73a0*/  @P0 LDS.128 R76, [R2+0x30] ;  /* 0x00003000024c0984 */ /* 0x0008640000000c00 */
.L_x_113:
[----:B------:R-:W-:Y:S05]  /*73b0*/  BSYNC B1 ;  /* 0x0000000000017941 */ /* 0x000fea0003800000 */
.L_x_112:
        /* <DEDUP_REMOVED lines=21> */
.L_x_117:
        /* <DEDUP_REMOVED lines=146> */
.L_x_119:
[----:B------:R-:W-:Y:S05]  /*7e30*/  BSYNC.RECONVERGENT B0 ;  /* 0x0000000000007941 */ /* 0x000fea0003800200 */
.L_x_118:
        /* <DEDUP_REMOVED lines=21> */
.L_x_123:
[----:B------:R-:W-:Y:S05]  /*7f90*/  BSYNC B0 ;  /* 0x0000000000007941 */ /* 0x000fea0003800000 */
.L_x_122:
[----:B------:R-:W-:Y:S11]  /*7fa0*/  ISETP.NE.AND P0, PT, R67, RZ, PT ;  /* 0x000000ff4300720c */ /* 0x000ff60003f05270 */
[----:B------:R-:W-:Y:S02]  /*7fb0*/  @!UPT UIADD3 URZ, UPT, UPT, URZ, URZ, URZ ;  /* 0x000000fffffff290 */ /* 0x000fe4000fffe0ff */
[----:B------:R4:W1:Y:S04]  /*7fc0*/  @P0 LDS.128 R56, [R4] ;  /* 0x0000000004380984 */ /* 0x0008680000000c00 */
[----:B------:R4:W1:Y:S04]  /*7fd0*/  @P0 LDS.128 R60, [R3+0x10] ;  /* 0x00001000033c0984 */ /* 0x0008680000000c00 */
[----:B------:R4:W1:Y:S04]  /*7fe0*/  @P0 LDS.128 R68, [R2+0x20] ;  /* 0x0000200002440984 */ /* 0x0008680000000c00 */
[----:B------:R4:W1:Y:S02]  /*7ff0*/  @P0 LDS.128 R76, [R65+0x30] ;  /* 0x00003000414c0984 */ /* 0x0008640000000c00 */
.L_x_121:
[----:B------:R-:W-:Y:S05]  /*8000*/  BSYNC B1 ;  /* 0x0000000000017941 */ /* 0x000fea0003800000 */
.L_x_120:
        /* <DEDUP_REMOVED lines=21> */
.L_x_125:
[----:B------:R-:W-:Y:S01]  /*8160*/  ISETP.NE.AND P0, PT, R102, RZ, PT ;  /* 0x000000ff6600720c */ /* 0x000fe20003f05270 */
[----:B------:R-:W-:Y:S05]  /*8170*/  WARPSYNC.ALL ;  /* 0x0000000000007948 */ /* 0x000fea0003800000 */
[----:B------:R-:W-:Y:S01]  /*8180*/  R2UR UR4, R48 ;  /* 0x00000000300472ca */ /* 0x000fe200000e0000 */
[--C-:B-1----:R-:W-:Y:S01]  /*8190*/  HADD2.F32 R0, -RZ, R56.reuse.H0_H0 ;  /* 0x20000038ff007230 */ /* 0x102fe20000004100 */
[----:B------:R-:W-:Y:S01]  /*81a0*/  R2UR UR5, R64 ;  /* 0x00000000400572ca */ /* 0x000fe200000e0000 */
[----:B----4-:R-:W-:Y:S01]  /*81b0*/  HADD2.F32 R2, -RZ, R56.H1_H1 ;  /* 0x30000038ff027230 */ /* 0x010fe20000004100 */
[----:B------:R-:W-:Y:S01]  /*81c0*/  BSSY.RECONVERGENT B0, `(.L_x_126) ;  /* 0x0000089000007945 */ /* 0x000fe20003800200 */
[--C-:B------:R-:W-:Y:S02]  /*81d0*/  HADD2.F32 R3, -RZ, R57.reuse.H0_H0 ;  /* 0x20000039ff037230 */ /* 0x100fe40000004100 */
[----:B------:R-:W-:Y:S02]  /*81e0*/  HADD2.F32 R48, -RZ, R57.H1_H1 ;  /* 0x30000039ff307230 */ /* 0x000fe40000004100 */
[--C-:B------:R-:W-:Y:S02]  /*81f0*/  HADD2.F32 R50, -RZ, R58.reuse.H0_H0 ;  /* 0x2000003aff327230 */ /* 0x100fe40000004100 */
[----:B------:R-:W-:Y:S02]  /*8200*/  HADD2.F32 R51, -RZ, R58.H1_H1 ;  /* 0x3000003aff337230 */ /* 0x000fe40000004100 */
[----:B------:R-:W1:Y:S01]  /*8210*/  LDTM.x32 R4, tmem[UR4+0x60] ;  /* 0x00006004000479ee */ /* 0x000e6200082c0000 */
[----:B------:R-:W-:Y:S01]  /*8220*/  NOP ;  /* 0x0000000000007918 */ /* 0x000fe20000000000 */
[----:B------:R-:W-:Y:S01]  /*8230*/  UIADD3 UR5, UPT, UPT, UR5, 0x100, URZ ;  /* 0x0000010005057890 */ /* 0x000fe2000fffe0ff */
[--C-:B------:R-:W-:Y:S02]  /*8240*/  HADD2.F32 R52, -RZ, R59.reuse.H0_H0 ;  /* 0x2000003bff347230 */ /* 0x100fe40000004100 */
[----:B------:R-:W-:Y:S01]  /*8250*/  HADD2.F32 R53, -RZ, R59.H1_H1 ;  /* 0x3000003bff357230 */ /* 0x000fe20000004100 */
[----:B------:R-:W-:Y:S01]  /*8260*/  UPRMT UR5, UR37, 0x654, UR5 ;  /* 0x0000065425057896 */ /* 0x000fe20008000005 */
[--C-:B------:R-:W-:Y:S02]  /*8270*/  HADD2.F32 R54, -RZ, R60.reuse.H0_H0 ;  /* 0x2000003cff367230 */ /* 0x100fe40000004100 */
[----:B------:R-:W-:Y:S02]  /*8280*/  HADD2.F32 R55, -RZ, R60.H1_H1 ;  /* 0x3000003cff377230 */ /* 0x000fe40000004100 */
[--C-:B------:R-:W-:Y:S02]  /*8290*/  HADD2.F32 R56, -RZ, R61.reuse.H0_H0 ;  /* 0x2000003dff387230 */ /* 0x100fe40000004100 */
[----:B------:R-:W-:Y:S02]  /*82a0*/  HADD2.F32 R57, -RZ, R61.H1_H1 ;  /* 0x3000003dff397230 */ /* 0x000fe40000004100 */
[----:B-1----:R-:W-:Y:S01]  /*82b0*/  SYNCS.ARRIVE.TRANS64.RED.A1T0 RZ, [UR5], RZ ;  /* 0x000000ffffff79a7 */ /* 0x002fe20008100405 */
[--C-:B------:R-:W-:Y:S02]  /*82c0*/  HADD2.F32 R58, -RZ, R62.reuse.H0_H0 ;  /* 0x2000003eff3a7230 */ /* 0x100fe40000004100 */
[----:B------:R-:W-:Y:S02]  /*82d0*/  HADD2.F32 R59, -RZ, R62.H1_H1 ;  /* 0x3000003eff3b7230 */ /* 0x000fe40000004100 */
[--C-:B------:R-:W-:Y:S02]  /*82e0*/  HADD2.F32 R60, -RZ, R63.reuse.H0_H0 ;  /* 0x2000003fff3c7230 */ /* 0x100fe40000004100 */
[----:B------:R-:W-:Y:S02]  /*82f0*/  HADD2.F32 R61, -RZ, R63.H1_H1 ;  /* 0x3000003fff3d7230 */ /* 0x000fe40000004100 */
[C---:B------:R-:W-:Y:S01]  /*8300*/  FMUL R4, R47.reuse, R4 ;  /* 0x000000042f047220 */ /* 0x040fe20000400000 */
[C---:B------:R-:W-:Y:S01]  /*8310*/  FMUL R5, R47.reuse, R5 ;  /* 0x000000052f057220 */ /* 0x040fe20000400000 */
[C---:B------:R-:W-:Y:S01]  /*8320*/  FMUL R6, R47.reuse, R6 ;  /* 0x000000062f067220 */ /* 0x040fe20000400000 */
[----:B------:R-:W-:Y:S01]  /*8330*/  FMUL R7, R47, R7 ;  /* 0x000000072f077220 */ /* 0x000fe20000400000 */
[C---:B------:R-:W-:Y:S01]  /*8340*/  FFMA R4, R49.reuse, R0, R4 ;  /* 0x0000000031047223 */ /* 0x040fe20000000004 */
[C---:B------:R-:W-:Y:S01]  /*8350*/  FFMA R5, R49.reuse, R2, R5 ;  /* 0x0000000231057223 */ /* 0x040fe20000000005 */
[C---:B------:R-:W-:Y:S01]  /*8360*/  FFMA R6, R49.reuse, R3, R6 ;  /* 0x0000000331067223 */ /* 0x040fe20000000006 */
[----:B------:R-:W-:Y:S01]  /*8370*/  FFMA R7, R49, R48, R7 ;  /* 0x0000003031077223 */ /* 0x000fe20000000007 */
[C---:B------:R-:W-:Y:S01]  /*8380*/  FMUL R8, R47.reuse, R8 ;  /* 0x000000082f087220 */ /* 0x040fe20000400000 */
[----:B------:R-:W-:Y:S01]  /*8390*/  FMUL R9, R47, R9 ;  /* 0x000000092f097220 */ /* 0x000fe20000400000 */
[----:B------:R-:W-:Y:S01]  /*83a0*/  F2FP.F16.F32.PACK_AB R4, R5, R4 ;  /* 0x000000040504723e */ /* 0x000fe200000000ff */
[----:B------:R-:W-:Y:S01]  /*83b0*/  FMUL R0, R47, R10 ;  /* 0x0000000a2f007220 */ /* 0x000fe20000400000 */
[----:B------:R-:W-:Y:S01]  /*83c0*/  F2FP.F16.F32.PACK_AB R5, R7, R6 ;  /* 0x000000060705723e */ /* 0x000fe200000000ff */
[C---:B------:R-:W-:Y:S01]  /*83d0*/  FFMA R8, R49.reuse, R50, R8 ;  /* 0x0000003231087223 */ /* 0x040fe20000000008 */
[C---:B------:R-:W-:Y:S01]  /*83e0*/  FFMA R9, R49.reuse, R51, R9 ;  /* 0x0000003331097223 */ /* 0x040fe20000000009 */
[----:B------:R-:W-:Y:S01]  /*83f0*/  FFMA R0, R49, R52, R0 ;  /* 0x0000003431007223 */ /* 0x000fe20000000000 */
[C---:B------:R-:W-:Y:S01]  /*8400*/  FMUL R2, R47.reuse, R11 ;  /* 0x0000000b2f027220 */ /* 0x040fe20000400000 */
[C---:B------:R-:W-:Y:S01]  /*8410*/  FMUL R3, R47.reuse, R12 ;  /* 0x0000000c2f037220 */ /* 0x040fe20000400000 */
[----:B------:R-:W-:Y:S01]  /*8420*/  FMUL R10, R47, R13 ;  /* 0x0000000d2f0a7220 */ /* 0x000fe20000400000 */
[----:B------:R-:W-:Y:S01]  /*8430*/  F2FP.F16.F32.PACK_AB R6, R9, R8 ;  /* 0x000000080906723e */ /* 0x000fe200000000ff */
[C---:B------:R-:W-:Y:S01]  /*8440*/  FFMA R2, R49.reuse, R53, R2 ;  /* 0x0000003531027223 */ /* 0x040fe20000000002 */
[C---:B------:R-:W-:Y:S01]  /*8450*/  FFMA R3, R49.reuse, R54, R3 ;  /* 0x0000003631037223 */ /* 0x040fe20000000003 */
[----:B------:R-:W-:Y:S01]  /*8460*/  FFMA R10, R49, R55, R10 ;  /* 0x00000037310a7223 */ /* 0x000fe2000000000a */
[C---:B------:R-:W-:Y:S01]  /*8470*/  FMUL R11, R47.reuse, R14 ;  /* 0x0000000e2f0b7220 */ /* 0x040fe20000400000 */
[C---:B------:R-:W-:Y:S01]  /*8480*/  FMUL R15, R47.reuse, R15 ;  /* 0x0000000f2f0f7220 */ /* 0x040fe20000400000 */
[C---:B------:R-:W-:Y:S01]  /*8490*/  FMUL R12, R47.reuse, R16 ;  /* 0x000000102f0c7220 */ /* 0x040fe20000400000 */
[----:B------:R-:W-:Y:S01]  /*84a0*/  FMUL R13, R47, R17 ;  /* 0x000000112f0d7220 */ /* 0x000fe20000400000 */
[----:B------:R-:W-:Y:S01]  /*84b0*/  FFMA R11, R49, R56, R11 ;  /* 0x00000038310b7223 */ /* 0x000fe2000000000b */
[----:B------:R-:W-:Y:S01]  /*84c0*/  FMUL R14, R47, R18 ;  /* 0x000000122f0e7220 */ /* 0x000fe20000400000 */
[----:B------:R-:W-:Y:S01]  /*84d0*/  FFMA R15, R49, R57, R15 ;  /* 0x00000039310f7223 */ /* 0x000fe2000000000f */
[--C-:B------:R-:W-:Y:S02]  /*84e0*/  HADD2.F32 R62, -RZ, R68.reuse.H0_H0 ;  /* 0x20000044ff3e7230 */ /* 0x100fe40000004100 */
[----:B------:R-:W-:Y:S01]  /*84f0*/  FMUL R19, R47, R19 ;  /* 0x000000132f137220 */ /* 0x000fe20000400000 */
[----:B------:R-:W-:Y:S01]  /*8500*/  F2FP.F16.F32.PACK_AB R7, R2, R0 ;  /* 0x000000000207723e */ /* 0x000fe200000000ff */
[----:B------:R-:W-:Y:S01]  /*8510*/  FFMA R12, R49, R58, R12 ;  /* 0x0000003a310c7223 */ /* 0x000fe2000000000c */
[----:B------:R-:W-:Y:S02]  /*8520*/  HADD2.F32 R63, -RZ, R68.H1_H1 ;  /* 0x30000044ff3f7230 */ /* 0x000fe40000004100 */
[----:B------:R-:W-:Y:S01]  /*8530*/  FMUL R16, R47, R20 ;  /* 0x000000142f107220 */ /* 0x000fe20000400000 */
[----:B------:R-:W-:Y:S01]  /*8540*/  FFMA R13, R49, R59, R13 ;  /* 0x0000003b310d7223 */ /* 0x000fe2000000000d */
[----:B------:R1:W-:Y:S01]  /*8550*/  STS.128 [R100+0x6000], R4 ;  /* 0x0060000464007388 */ /* 0x0003e20000000c00 */
[--C-:B------:R-:W-:Y:S02]  /*8560*/  HADD2.F32 R64, -RZ, R69.reuse.H0_H0 ;  /* 0x20000045ff407230 */ /* 0x100fe40000004100 */
[----:B------:R-:W-:Y:S01]  /*8570*/  FMUL R17, R47, R21 ;  /* 0x000000152f117220 */ /* 0x000fe20000400000 */
[----:B------:R-:W-:Y:S01]  /*8580*/  FFMA R14, R49, R60, R14 ;  /* 0x0000003c310e7223 */ /* 0x000fe2000000000e */
[----:B------:R-:W-:Y:S02]  /*8590*/  HADD2.F32 R65, -RZ, R69.H1_H1 ;  /* 0x30000045ff417230 */ /* 0x000fe40000004100 */
[----:B------:R-:W-:Y:S01]  /*85a0*/  FMUL R18, R47, R22 ;  /* 0x000000162f127220 */ /* 0x000fe20000400000 */
[----:B------:R-:W-:Y:S01]  /*85b0*/  FFMA R19, R49, R61, R19 ;  /* 0x0000003d31137223 */ /* 0x000fe20000000013 */
        /* <DEDUP_REMOVED lines=11> */
[----:B------:R-:W-:Y:S01]  /*8670*/  F2FP.F16.F32.PACK_AB R8, R10, R3 ;  /* 0x000000030a08723e */ /* 0x000fe200000000ff */
[----:B------:R-:W-:Y:S01]  /*8680*/  FFMA R23, R49, R65, R23 ;  /* 0x0000004131177223 */ /* 0x000fe20000000017 */
[----:B------:R-:W-:Y:S01]  /*8690*/  F2FP.F16.F32.PACK_AB R9, R15, R11 ;  /* 0x0000000b0f09723e */ /* 0x000fe200000000ff */
[--C-:B------:R-:W-:Y:S02]  /*86a0*/  HADD2.F32 R70, -RZ, R76.reuse.H0_H0 ;  /* 0x2000004cff467230 */ /* 0x100fe40000004100 */
[----:B------:R-:W-:Y:S01]  /*86b0*/  FMUL R27, R47, R27 ;  /* 0x0000001b2f1b7220 */ /* 0x000fe20000400000 */
[----:B------:R-:W-:Y:S01]  /*86c0*/  F2FP.F16.F32.PACK_AB R10, R13, R12 ;  /* 0x0000000c0d0a723e */ /* 0x000fe200000000ff */
[----:B------:R-:W-:Y:S01]  /*86d0*/  FFMA R20, R49, R66, R20 ;  /* 0x0000004231147223 */ /* 0x000fe20000000014 */
[----:B------:R-:W-:Y:S01]  /*86e0*/  F2FP.F16.F32.PACK_AB R11, R19, R14 ;  /* 0x0000000e130b723e */ /* 0x000fe200000000ff */
[----:B------:R-:W-:Y:S02]  /*86f0*/  HADD2.F32 R71, -RZ, R76.H1_H1 ;  /* 0x3000004cff477230 */ /* 0x000fe40000004100 */
[----:B------:R-:W-:Y:S01]  /*8700*/  FMUL R24, R47, R28 ;  /* 0x0000001c2f187220 */ /* 0x000fe20000400000 */
[----:B------:R-:W-:Y:S01]  /*8710*/  FFMA R21, R49, R67, R21 ;  /* 0x0000004331157223 */ /* 0x000fe20000000015 */
[--C-:B------:R-:W-:Y:S01]  /*8720*/  HADD2.F32 R72, -RZ, R77.reuse.H0_H0 ;  /* 0x2000004dff487230 */ /* 0x100fe20000004100 */
[----:B------:R1:W-:Y:S01]  /*8730*/  STS.128 [R99+0x6010], R8 ;  /* 0x0060100863007388 */ /* 0x0003e20000000c00 */
        /* <DEDUP_REMOVED lines=49> */
.L_x_127:
[----:B------:R-:W-:Y:S05]  /*8a50*/  BSYNC.RECONVERGENT B0 ;  /* 0x0000000000007941 */ /* 0x000fea0003800200 */
.L_x_126:
[----:B------:R-:W-:Y:S01]  /*8a60*/  BAR.SYNC.DEFER_BLOCKING 0x1, 0x80 ;  /* 0x0042000000007b1d */ /* 0x000fe20000010000 */
[----:B------:R-:W-:Y:S01]  /*8a70*/  UISETP.NE.AND UP0, UPT, UR49, -0x4, UPT ;  /* 0xfffffffc3100788c */ /* 0x000fe2000bf05270 */
[----:B------:R-:W-:Y:S08]  /*8a80*/  IADD3 R45, PT, PT, R45, 0x1, RZ ;  /* 0x000000012d2d7810 */ /* 0x000ff00007ffe0ff */
[----:B------:R-:W-:Y:S05]  /*8a90*/  BRA.U !UP0, `(.L_x_128) ;  /* 0x0000000108287547 */ /* 0x000fea000b800000 */
[----:B------:R-:W-:Y:S01]  /*8aa0*/  ISETP.NE.AND P0, PT, R107, RZ, PT ;  /* 0x000000ff6b00720c */ /* 0x000fe20003f05270 */
[----:B------:R-:W-:Y:S01]  /*8ab0*/  IMAD.U32 R2, RZ, RZ, UR51 ;  /* 0x00000033ff027e24 */ /* 0x000fe2000f8e00ff */
[----:B------:R-:W-:Y:S01]  /*8ac0*/  UIADD3 UR51, UPT, UPT, UR51, 0x1, URZ ;  /* 0x0000000133337890 */ /* 0x000fe2000fffe0ff */
[----:B------:R-:W-:Y:S03]  /*8ad0*/  IMAD.U32 R0, RZ, RZ, UR37 ;  /* 0x00000025ff007e24 */ /* 0x000fe6000f8e00ff */
[----:B------:R-:W-:Y:S04]  /*8ae0*/  UISETP.NE.AND UP0, UPT, UR51, 0x4, UPT ;  /* 0x000000043300788c */ /* 0x000fe8000bf05270 */
[----:B------:R-:W-:Y:S03]  /*8af0*/  USEL UR51, UR51, URZ, UP0 ;  /* 0x000000ff33337287 */ /* 0x000fe60008000000 */
[----:B------:R-:W-:Y:S05]  /*8b00*/  @P0 LEA R2, R2, UR48, 0x3 ;  /* 0x0000003002020c11 */ /* 0x000fea000f8e18ff */
[----:B------:R-:W-:Y:S05]  /*8b10*/  @P0 VIADD R2, R2, 0x90 ;  /* 0x0000009002020836 */ /* 0x000fea0000000000 */
[----:B------:R-:W-:Y:S04]  /*8b20*/  @P0 PRMT R0, R0, 0x654, R2 ;  /* 0x0000065400000816 */ /* 0x000fe80000000002 */
[----:B------:R2:W-:Y:S03]  /*8b30*/  @P0 SYNCS.ARRIVE.TRANS64.RED.A1T0 RZ, [R0+URZ], RZ ;  /* 0x000000ff00ff09a7 */ /* 0x0005e600081004ff */
.L_x_128:
[----:B------:R-:W-:Y:S01]  /*8b40*/  ISETP.NE.AND P2, PT, R103, RZ, PT ;  /* 0x000000ff6700720c */ /* 0x000fe20003f45270 */
[----:B------:R-:W-:Y:S01]  /*8b50*/  UIADD3 UR49, UPT, UPT, UR49, 0x4, URZ ;  /* 0x0000000431317890 */ /* 0x000fe2000fffe0ff */
[----:B------:R-:W-:Y:S01]  /*8b60*/  ISETP.NE.AND P0, PT, R105, 0x2, PT ;  /* 0x000000026900780c */ /* 0x000fe20003f05270 */
[----:B------:R-:W-:Y:S01]  /*8b70*/  IMAD.IADD R14, R43, 0x1, R86 ;  /* 0x000000012b0e7824 */ /* 0x000fe200078e0256 */
[----:B------:R-:W-:Y:S01]  /*8b80*/  ISETP.NE.AND P1, PT, R45, 0x4, PT ;  /* 0x000000042d00780c */ /* 0x000fe20003f25270 */
[----:B------:R-:W-:Y:S01]  /*8b90*/  IMAD.IADD R15, R44, 0x1, R87 ;  /* 0x000000012c0f7824 */ /* 0x000fe200078e0257 */
[----:B------:R-:W-:Y:S02]  /*8ba0*/  SEL R2, RZ, 0x1, P0 ;  /* 0x00000001ff027807 */ /* 0x000fe40000000000 */
[----:B--2---:R-:W-:Y:S02]  /*8bb0*/  SEL R0, RZ, 0x1, P1 ;  /* 0x00000001ff007807 */ /* 0x004fe40000800000 */
[----:B------:R-:W-:Y:S02]  /*8bc0*/  LOP3.LUT R95, R95, R2, RZ, 0x3c, !PT ;  /* 0x000000025f5f7212 */ /* 0x000fe400078e3cff */
[----:B------:R-:W-:Y:S02]  /*8bd0*/  LOP3.LUT R96, R96, R0, RZ, 0x3c, !PT ;  /* 0x0000000060607212 */ /* 0x000fe400078e3cff */
[----:B------:R-:W-:Y:S02]  /*8be0*/  @P2 R2UR UR36, R94 ;  /* 0x000000005e2422ca */ /* 0x000fe400000e0000 */
[----:B------:R-:W-:Y:S02]  /*8bf0*/  SEL R105, R105, RZ, P0 ;  /* 0x000000ff69697207 */ /* 0x000fe40000000000 */
[----:B------:R-:W-:Y:S01]  /*8c00*/  SEL R45, R45, RZ, P1 ;  /* 0x000000ff2d2d7207 */ /* 0x000fe20000800000 */
[----:B------:R-:W-:Y:S10]  /*8c10*/  @P2 BRA `(.L_x_129) ;  /* 0xffffffc000502947 */ /* 0x000ff4000383ffff */
[----:B------:R-:W-:-:S09]  /*8c20*/  UISETP.NE.AND UP0, UPT, UR50, URZ, UPT ;  /* 0x000000ff3200728c */ /* 0x000fd2000bf05270 */
[----:B------:R-:W-:Y:S05]  /*8c30*/  BRA.U !UP0, `(.L_x_130) ;  /* 0x0000000108487547 */ /* 0x000fea000b800000 */
[----:B------:R-:W2:Y:S02]  /*8c40*/  LDCU.64 UR4, c[0x0][0x890] ;  /* 0x00011200ff0477ac */ /* 0x000ea40008000a00 */
[----:B--2---:R-:W-:-:S04]  /*8c50*/  UISETP.NE.U32.AND UP0, UPT, UR4, URZ, UPT ;  /* 0x000000ff0400728c */ /* 0x004fc8000bf05070 */
[----:B------:R-:W-:-:S09]  /*8c60*/  UISETP.NE.AND.EX UP0, UPT, UR5, URZ, UPT, UP0 ;  /* 0x000000ff0500728c */ /* 0x000fd2000bf05300 */
[----:B------:R-:W-:Y:S05]  /*8c70*/  BRA.U UP0, `(.L_x_131) ;  /* 0x00000001000c7547 */ /* 0x000fea000b800000 */
[----:B------:R-:W-:-:S13]  /*8c80*/  FSETP.NEU.AND P0, PT, R49, RZ, PT ;  /* 0x000000ff3100720b */ /* 0x000fda0003f0d000 */
[----:B------:R-:W-:Y:S05]  /*8c90*/  @!P0 EXIT ;  /* 0x000000000000894d */ /* 0x000fea0003800000 */
[----:B------:R-:W-:Y:S05]  /*8ca0*/  BRA `(.L_x_130) ;  /* 0x00000000002c7947 */ /* 0x000fea0003800000 */
.L_x_131:
[----:B------:R-:W-:Y:S01]  /*8cb0*/  ISETP.NE.AND P0, PT, R104, RZ, PT ;  /* 0x000000ff6800720c */ /* 0x000fe20003f05270 */
[----:B------:R-:W-:-:S12]  /*8cc0*/  BSSY.RECONVERGENT B0, `(.L_x_130) ;  /* 0x0000009000007945 */ /* 0x000fd80003800200 */
[----:B------:R-:W-:Y:S05]  /*8cd0*/  @P0 BRA `(.L_x_132) ;  /* 0x0000000000140947 */ /* 0x000fea0003800000 */
[----:B------:R-:W2:Y:S02]  /*8ce0*/  LDCU.64 UR4, c[0x0][0x888] ;  /* 0x00011100ff0477ac */ /* 0x000ea40008000a00 */
[----:B--2---:R-:W-:-:S04]  /*8cf0*/  ISETP.NE.U32.AND P0, PT, RZ, UR4, PT ;  /* 0x00000004ff007c0c */ /* 0x004fc8000bf05070 */
[----:B------:R-:W-:-:S13]  /*8d00*/  ISETP.NE.AND.EX P0, PT, RZ, UR5, PT, P0 ;  /* 0x00000005ff007c0c */ /* 0x000fda000bf05300 */
[----:B------:R-:W-:Y:S05]  /*8d10*/  @!P0 EXIT ;  /* 0x000000000000894d */ /* 0x000fea0003800000 */
[----:B------:R-:W-:Y:S05]  /*8d20*/  BRA `(.L_x_133) ;  /* 0x0000000000087947 */ /* 0x000fea0003800000 */
.L_x_132:
[----:B------:R-:W-:-:S13]  /*8d30*/  FSETP.NEU.AND P0, PT, R49, RZ, PT ;  /* 0x000000ff3100720b */ /* 0x000fda0003f0d000 */
[----:B------:R-:W-:Y:S05]  /*8d40*/  @!P0 EXIT ;  /* 0x000000000000894d */ /* 0x000fea0003800000 */
.L_x_133:
[----:B------:R-:W-:Y:S05]  /*8d50*/  BSYNC.RECONVERGENT B0 ;  /* 0x0000000000007941 */ /* 0x000fea0003800200 */
.L_x_130:
[----:B------:R-:W-:Y:S01]  /*8d60*/  ULEA UR4, UR51, UR48, 0x3 ;  /* 0x0000003033047291 */ /* 0x000fe2000f8e18ff */
[----:B------:R-:W-:-:S04]  /*8d70*/  DEPBAR.LE SB0, 0x0 ;  /* 0x000080000000791a */ /* 0x000fc80000000000 */
[----:B------:R-:W-:-:S04]  /*8d80*/  UIADD3 UR4, UPT, UPT, UR4, 0x90, URZ ;  /* 0x0000009004047890 */ /* 0x000fc8000fffe0ff */
[----:B------:R-:W-:-:S09]  /*8d90*/  UPRMT UR4, UR37, 0x654, UR4 ;  /* 0x0000065425047896 */ /* 0x000fd20008000004 */
[----:B------:R-:W-:Y:S01]  /*8da0*/  SYNCS.ARRIVE.TRANS64.RED.A1T0 RZ, [UR4], RZ ;  /* 0x000000ffffff79a7 */ /* 0x000fe20008100404 */
[----:B------:R-:W-:Y:S05]  /*8db0*/  EXIT ;  /* 0x000000000000794d */ /* 0x000fea0003800000 */
.L_x_19:
[----:B--2---:R2:W1:Y:S02]  /*8dc0*/  SYNCS.PHASECHK.TRANS64.TRYWAIT P0, [R2+URZ+0x130], R3 ;  /* 0x00013003020075a7 */ /* 0x00446400080011ff */
[----:B-1----:R-:W-:Y:S05]  /*8dd0*/  @!P0 NANOSLEEP.SYNCS 0x989680 ;  /* 0x009896800000895d */ /* 0x002fea0003900000 */
[----:B------:R-:W1:Y:S02]  /*8de0*/  @!P0 SYNCS.PHASECHK.TRANS64 P0, [R2+URZ+0x130], R3 ;  /* 0x00013003020085a7 */ /* 0x000e6400080010ff */
[----:B-1----:R-:W-:Y:S05]  /*8df0*/  @!P0 BRA `(.L_x_19) ;  /* 0xfffffffc00f08947 */ /* 0x002fea000383ffff */
[----:B------:R-:W-:Y:S05]  /*8e00*/  BRA `(.L_x_134) ;  /* 0xffffff88000c7947 */ /* 0x000fea000383ffff */
.L_x_22:
[----:B-1----:R-:W-:-:S07]  /*8e10*/  MOV R2, UR33 ;  /* 0x0000002100027c02 */ /* 0x002fce0008000f00 */
.L_x_135:
[----:B-1----:R1:W2:Y:S02]  /*8e20*/  SYNCS.PHASECHK.TRANS64.TRYWAIT P0, [R2+URZ+0x38], R4 ;  /* 0x00003804020075a7 */ /* 0x0022a400080011ff */
[----:B--2---:R-:W-:Y:S05]  /*8e30*/  @!P0 NANOSLEEP.SYNCS 0x989680 ;  /* 0x009896800000895d */ /* 0x004fea0003900000 */
[----:B------:R-:W2:Y:S02]  /*8e40*/  @!P0 SYNCS.PHASECHK.TRANS64 P0, [R2+URZ+0x38], R4 ;  /* 0x00003804020085a7 */ /* 0x000ea400080010ff */
[----:B--2---:R-:W-:Y:S05]  /*8e50*/  @!P0 BRA `(.L_x_135) ;  /* 0xfffffffc00f08947 */ /* 0x004fea000383ffff */
[----:B------:R-:W-:Y:S05]  /*8e60*/  BRA `(.L_x_21) ;  /* 0xffffff88005c7947 */ /* 0x000fea000383ffff */
.L_x_28:
[----:B-1----:R-:W-:-:S07]  /*8e70*/  MOV R2, UR17 ;  /* 0x0000001100027c02 */ /* 0x002fce0008000f00 */
.L_x_136:
[----:B-1----:R1:W2:Y:S02]  /*8e80*/  SYNCS.PHASECHK.TRANS64.TRYWAIT P0, [R2+URZ+0x38], R4 ;  /* 0x00003804020075a7 */ /* 0x0022a400080011ff */
[----:B--2---:R-:W-:Y:S05]  /*8e90*/  @!P0 NANOSLEEP.SYNCS 0x989680 ;  /* 0x009896800000895d */ /* 0x004fea0003900000 */
[----:B------:R-:W2:Y:S02]  /*8ea0*/  @!P0 SYNCS.PHASECHK.TRANS64 P0, [R2+URZ+0x38], R4 ;  /* 0x00003804020085a7 */ /* 0x000ea400080010ff */
[----:B--2---:R-:W-:Y:S05]  /*8eb0*/  @!P0 BRA `(.L_x_136) ;  /* 0xfffffffc00f08947 */ /* 0x004fea000383ffff */
[----:B------:R-:W-:Y:S05]  /*8ec0*/  BRA `(.L_x_27) ;  /* 0xffffff8c00007947 */ /* 0x000fea000383ffff */
.L_x_32:
[----:B-1----:R1:W2:Y:S02]  /*8ed0*/  SYNCS.PHASECHK.TRANS64.TRYWAIT P0, [R2+URZ+0xc0], R3 ;  /* 0x0000c003020075a7 */ /* 0x0022a400080011ff */
[----:B--2---:R-:W-:Y:S05]  /*8ee0*/  @!P0 NANOSLEEP.SYNCS 0x989680 ;  /* 0x009896800000895d */ /* 0x004fea0003900000 */
[----:B------:R-:W2:Y:S02]  /*8ef0*/  @!P0 SYNCS.PHASECHK.TRANS64 P0, [R2+URZ+0xc0], R3 ;  /* 0x0000c003020085a7 */ /* 0x000ea400080010ff */
[----:B--2---:R-:W-:Y:S05]  /*8f00*/  @!P0 BRA `(.L_x_32) ;  /* 0xfffffffc00f08947 */ /* 0x004fea000383ffff */
[----:B------:R-:W-:Y:S05]  /*8f10*/  BRA `(.L_x_137) ;  /* 0xffffff8c008c7947 */ /* 0x000fea000383ffff */
.L_x_36:
[----:B----4-:R-:W-:-:S07]  /*8f20*/  MOV R0, UR5 ;  /* 0x0000000500007c02 */ /* 0x010fce0008000f00 */
.L_x_138:
[----:B-1----:R1:W2:Y:S02]  /*8f30*/  SYNCS.PHASECHK.TRANS64.TRYWAIT P0, [R0+URZ], R2 ;  /* 0x00000002000075a7 */ /* 0x0022a400080011ff */
[----:B--2---:R-:W-:Y:S05]  /*8f40*/  @!P0 NANOSLEEP.SYNCS 0x989680 ;  /* 0x009896800000895d */ /* 0x004fea0003900000 */
[----:B------:R-:W2:Y:S02]  /*8f50*/  @!P0 SYNCS.PHASECHK.TRANS64 P0, [R0+URZ], R2 ;  /* 0x00000002000085a7 */ /* 0x000ea400080010ff */
[----:B--2---:R-:W-:Y:S05]  /*8f60*/  @!P0 BRA `(.L_x_138) ;  /* 0xfffffffc00f08947 */ /* 0x004fea000383ffff */
[----:B------:R-:W-:Y:S05]  /*8f70*/  BRA `(.L_x_139) ;  /* 0xffffff9000fc7947 */ /* 0x000fea000383ffff */
.L_x_37:
[----:B----4-:R-:W-:-:S07]  /*8f80*/  MOV R0, UR5 ;  /* 0x0000000500007c02 */ /* 0x010fce0008000f00 */
.L_x_140:
[----:B-1----:R1:W2:Y:S02]  /*8f90*/  SYNCS.PHASECHK.TRANS64.TRYWAIT P0, [R0+URZ], R3 ;  /* 0x00000003000075a7 */ /* 0x0022a400080011ff */
[----:B--2---:R-:W-:Y:S05]  /*8fa0*/  @!P0 NANOSLEEP.SYNCS 0x989680 ;  /* 0x009896800000895d */ /* 0x004fea0003900000 */
[----:B------:R-:W2:Y:S02]  /*8fb0*/  @!P0 SYNCS.PHASECHK.TRANS64 P0, [R0+URZ], R3 ;  /* 0x00000003000085a7 */ /* 0x000ea400080010ff */
[----:B--2---:R-:W-:Y:S05]  /*8fc0*/  @!P0 BRA `(.L_x_140) ;  /* 0xfffffffc00f08947 */ /* 0x004fea000383ffff */
[----:B------:R-:W-:Y:S05]  /*8fd0*/  BRA `(.L_x_141) ;  /* 0xffffff9400087947 */ /* 0x000fea000383ffff */
.L_x_38:
[----:B----4-:R-:W-:-:S07]  /*8fe0*/  MOV R0, UR5 ;  /* 0x0000000500007c02 */ /* 0x010fce0008000f00 */
.L_x_142:
[----:B-1----:R1:W2:Y:S02]  /*8ff0*/  SYNCS.PHASECHK.TRANS64.TRYWAIT P0, [R0+URZ], R3 ;  /* 0x00000003000075a7 */ /* 0x0022a400080011ff */
[----:B--2---:R-:W-:Y:S05]  /*9000*/  @!P0 NANOSLEEP.SYNCS 0x989680 ;  /* 0x009896800000895d */ /* 0x004fea0003900000 */
[----:B------:R-:W2:Y:S02]  /*9010*/  @!P0 SYNCS.PHASECHK.TRANS64 P0, [R0+URZ], R3 ;  /* 0x00000003000085a7 */ /* 0x000ea400080010ff */
[----:B--2---:R-:W-:Y:S05]  /*9020*/  @!P0 BRA `(.L_x_142) ;  /* 0xfffffffc00f08947 */ /* 0x004fea000383ffff */
[----:B------:R-:W-:Y:S05]  /*9030*/  BRA `(.L_x_143) ;  /* 0xffffff9400147947 */ /* 0x000fea000383ffff */
.L_x_39:
[----:B----4-:R-:W-:-:S07]  /*9040*/  MOV R0, UR5 ;  /* 0x0000000500007c02 */ /* 0x010fce0008000f00 */
.L_x_144:
[----:B-1----:R1:W2:Y:S02]  /*9050*/  SYNCS.PHASECHK.TRANS64.TRYWAIT P0, [R0+URZ], R3 ;  /* 0x00000003000075a7 */ /* 0x0022a400080011ff */
[----:B--2---:R-:W-:Y:S05]  /*9060*/  @!P0 NANOSLEEP.SYNCS 0x989680 ;  /* 0x009896800000895d */ /* 0x004fea0003900000 */
[----:B------:R-:W2:Y:S02]  /*9070*/  @!P0 SYNCS.PHASECHK.TRANS64 P0, [R0+URZ], R3 ;  /* 0x00000003000085a7 */ /* 0x000ea400080010ff */
[----:B--2---:R-:W-:Y:S05]  /*9080*/  @!P0 BRA `(.L_x_144) ;  /* 0xfffffffc00f08947 */ /* 0x004fea000383ffff */
[----:B------:R-:W-:Y:S05]  /*9090*/  BRA `(.L_x_145) ;  /* 0xffffff9400207947 */ /* 0x000fea000383ffff */
.L_x_40:
[----:B----4-:R-:W-:-:S07]  /*90a0*/  MOV R0, UR5 ;  /* 0x0000000500007c02 */ /* 0x010fce0008000f00 */
.L_x_146:
[----:B-1----:R1:W2:Y:S02]  /*90b0*/  SYNCS.PHASECHK.TRANS64.TRYWAIT P0, [R0+URZ], R3 ;  /* 0x00000003000075a7 */ /* 0x0022a400080011ff */
[----:B--2---:R-:W-:Y:S05]  /*90c0*/  @!P0 NANOSLEEP.SYNCS 0x989680 ;  /* 0x009896800000895d */ /* 0x004fea0003900000 */
[----:B------:R-:W2:Y:S02]  /*90d0*/  @!P0 SYNCS.PHASECHK.TRANS64 P0, [R0+URZ], R3 ;  /* 0x00000003000085a7 */ /* 0x000ea400080010ff */
[----:B--2---:R-:W-:Y:S05]  /*90e0*/  @!P0 BRA `(.L_x_146) ;  /* 0xfffffffc00f08947 */ /* 0x004fea000383ffff */
[----:B------:R-:W-:Y:S05]  /*90f0*/  BRA `(.L_x_147) ;  /* 0xffffff94002c7947 */ /* 0x000fea000383ffff */
.L_x_41:
[----:B----4-:R-:W-:-:S07]  /*9100*/  MOV R0, UR5 ;  /* 0x0000000500007c02 */ /* 0x010fce0008000f00 */
.L_x_148:
[----:B-1----:R1:W2:Y:S02]  /*9110*/  SYNCS.PHASECHK.TRANS64.TRYWAIT P0, [R0+URZ], R3 ;  /* 0x00000003000075a7 */ /* 0x0022a400080011ff */
[----:B--2---:R-:W-:Y:S05]  /*9120*/  @!P0 NANOSLEEP.SYNCS 0x989680 ;  /* 0x009896800000895d */ /* 0x004fea0003900000 */
[----:B------:R-:W2:Y:S02]  /*9130*/  @!P0 SYNCS.PHASECHK.TRANS64 P0, [R0+URZ], R3 ;  /* 0x00000003000085a7 */ /* 0x000ea400080010ff */
[----:B--2---:R-:W-:Y:S05]  /*9140*/  @!P0 BRA `(.L_x_148) ;  /* 0xfffffffc00f08947 */ /* 0x004fea000383ffff */
[----:B------:R-:W-:Y:S05]  /*9150*/  BRA `(.L_x_149) ;  /* 0xffffff9400387947 */ /* 0x000fea000383ffff */
.L_x_44:
[----:B-1----:R1:W2:Y:S02]  /*9160*/  SYNCS.PHASECHK.TRANS64.TRYWAIT P0, [R0+URZ+0x120], R4 ;  /* 0x00012004000075a7 */ /* 0x0022a400080011ff */
[----:B--2---:R-:W-:Y:S05]  /*9170*/  @!P0 NANOSLEEP.SYNCS 0x989680 ;  /* 0x009896800000895d */ /* 0x004fea0003900000 */
[----:B------:R-:W2:Y:S02]  /*9180*/  @!P0 SYNCS.PHASECHK.TRANS64 P0, [R0+URZ+0x120], R4 ;  /* 0x00012004000085a7 */ /* 0x000ea400080010ff */
[----:B--2---:R-:W-:Y:S05]  /*9190*/  @!P0 BRA `(.L_x_44) ;  /* 0xfffffffc00f08947 */ /* 0x004fea000383ffff */
[----:B------:R-:W-:Y:S05]  /*91a0*/  BRA `(.L_x_150) ;  /* 0xffffff9400947947 */ /* 0x000fea000383ffff */
.L_x_45:
[----:B------:R-:W-:-:S07]  /*91b0*/  MOV R0, UR5 ;  /* 0x0000000500007c02 */ /* 0x000fce0008000f00 */
.L_x_151:
[----:B-1----:R1:W2:Y:S02]  /*91c0*/  SYNCS.PHASECHK.TRANS64.TRYWAIT P0, [R0+URZ+0xd0], R5 ;  /* 0x0000d005000075a7 */ /* 0x0022a400080011ff */
[----:B--2---:R-:W-:Y:S05]  /*91d0*/  @!P0 NANOSLEEP.SYNCS 0x989680 ;  /* 0x009896800000895d */ /* 0x004fea0003900000 */
[----:B------:R-:W2:Y:S02]  /*91e0*/  @!P0 SYNCS.PHASECHK.TRANS64 P0, [R0+URZ+0xd0], R5 ;  /* 0x0000d005000085a7 */ /* 0x000ea400080010ff */
[----:B--2---:R-:W-:Y:S05]  /*91f0*/  @!P0 BRA `(.L_x_151) ;  /* 0xfffffffc00f08947 */ /* 0x004fea000383ffff */
[----:B------:R-:W-:Y:S05]  /*9200*/  BRA `(.L_x_152) ;  /* 0xffffff9400a47947 */ /* 0x000fea000383ffff */
.L_x_46:
[----:B-1----:R1:W2:Y:S02]  /*9210*/  SYNCS.PHASECHK.TRANS64.TRYWAIT P1, [R0+URZ+0xc0], R4 ;  /* 0x0000c004000075a7 */ /* 0x0022a400080211ff */
[----:B--2---:R-:W-:Y:S05]  /*9220*/  @!P1 NANOSLEEP.SYNCS 0x989680 ;  /* 0x009896800000995d */ /* 0x004fea0003900000 */
[----:B------:R-:W2:Y:S02]  /*9230*/  @!P1 SYNCS.PHASECHK.TRANS64 P1, [R0+URZ+0xc0], R4 ;  /* 0x0000c004000095a7 */ /* 0x000ea400080210ff */
[----:B--2---:R-:W-:Y:S05]  /*9240*/  @!P1 BRA `(.L_x_46) ;  /* 0xfffffffc00f09947 */ /* 0x004fea000383ffff */
[----:B------:R-:W-:Y:S05]  /*9250*/  BRA `(.L_x_153) ;  /* 0xffffff9400d47947 */ /* 0x000fea000383ffff */
.L_x_49:
[----:B------:R-:W-:-:S07]  /*9260*/  MOV R0, UR5 ;  /* 0x0000000500007c02 */ /* 0x000fce0008000f00 */
.L_x_154:
[----:B-1----:R1:W2:Y:S02]  /*9270*/  SYNCS.PHASECHK.TRANS64.TRYWAIT P0, [R0+URZ+0xd0], R2 ;  /* 0x0000d002000075a7 */ /* 0x0022a400080011ff */
[----:B--2---:R-:W-:Y:S05]  /*9280*/  @!P0 NANOSLEEP.SYNCS 0x989680 ;  /* 0x009896800000895d */ /* 0x004fea0003900000 */
[----:B------:R-:W2:Y:S02]  /*9290*/  @!P0 SYNCS.PHASECHK.TRANS64 P0, [R0+URZ+0xd0], R2 ;  /* 0x0000d002000085a7 */ /* 0x000ea400080010ff */
[----:B--2---:R-:W-:Y:S05]  /*92a0*/  @!P0 BRA `(.L_x_154) ;  /* 0xfffffffc00f08947 */ /* 0x004fea000383ffff */
[----:B------:R-:W-:Y:S05]  /*92b0*/  BRA `(.L_x_48) ;  /* 0xffffff9800287947 */ /* 0x000fea000383ffff */
.L_x_56:
[----:B-1----:R1:W2:Y:S02]  /*92c0*/  SYNCS.PHASECHK.TRANS64.TRYWAIT P1, [R0+URZ+0xc0], R2 ;  /* 0x0000c002000075a7 */ /* 0x0022a400080211ff */
[----:B--2---:R-:W-:Y:S05]  /*92d0*/  @!P1 NANOSLEEP.SYNCS 0x989680 ;  /* 0x009896800000995d */ /* 0x004fea0003900000 */
[----:B------:R-:W2:Y:S02]  /*92e0*/  @!P1 SYNCS.PHASECHK.TRANS64 P1, [R0+URZ+0xc0], R2 ;  /* 0x0000c002000095a7 */ /* 0x000ea400080210ff */
[----:B--2---:R-:W-:Y:S05]  /*92f0*/  @!P1 BRA `(.L_x_56) ;  /* 0xfffffffc00f09947 */ /* 0x004fea000383ffff */
[----:B------:R-:W-:Y:S05]  /*9300*/  BRA `(.L_x_155) ;  /* 0xffffff9c00887947 */ /* 0x000fea000383ffff */
.L_x_57:
[----:B------:R-:W-:-:S07]  /*9310*/  MOV R2, UR8 ;  /* 0x0000000800027c02 */ /* 0x000fce0008000f00 */
.L_x_156:
[----:B-1----:R1:W2:Y:S02]  /*9320*/  SYNCS.PHASECHK.TRANS64.TRYWAIT P0, [R2+URZ+0x100], R0 ;  /* 0x00010000020075a7 */ /* 0x0022a400080011ff */
[----:B--2---:R-:W-:Y:S05]  /*9330*/  @!P0 NANOSLEEP.SYNCS 0x989680 ;  /* 0x009896800000895d */ /* 0x004fea0003900000 */
[----:B------:R-:W2:Y:S02]  /*9340*/  @!P0 SYNCS.PHASECHK.TRANS64 P0, [R2+URZ+0x100], R0 ;  /* 0x00010000020085a7 */ /* 0x000ea400080010ff */
[----:B--2---:R-:W-:Y:S05]  /*9350*/  @!P0 BRA `(.L_x_156) ;  /* 0xfffffffc00f08947 */ /* 0x004fea000383ffff */
[----:B------:R-:W-:Y:S05]  /*9360*/  BRA `(.L_x_157) ;  /* 0xffffff9c00c07947 */ /* 0x000fea000383ffff */
.L_x_60:
[----:B------:R-:W-:Y:S07]  /*9370*/  MOV R0, UR7 ;  /* 0x0000000700007c02 */ /* 0x000fee0008000f00 */
.L_x_158:
[----:B-1----:R1:W2:Y:S02]  /*9380*/  SYNCS.PHASECHK.TRANS64.TRYWAIT P0, [R0+URZ], R2 ;  /* 0x00000002000075a7 */ /* 0x0022a400080011ff */
[----:B--2---:R-:W-:Y:S05]  /*9390*/  @!P0 NANOSLEEP.SYNCS 0x989680 ;  /* 0x009896800000895d */ /* 0x004fea0003900000 */
[----:B------:R-:W2:Y:S02]  /*93a0*/  @!P0 SYNCS.PHASECHK.TRANS64 P0, [R0+URZ], R2 ;  /* 0x00000002000085a7 */ /* 0x000ea400080010ff */
[----:B--2---:R-:W-:Y:S05]  /*93b0*/  @!P0 BRA `(.L_x_158) ;  /* 0xfffffffc00f08947 */ /* 0x004fea000383ffff */
[----:B------:R-:W-:Y:S05]  /*93c0*/  BRA `(.L_x_59) ;  /* 0xffffff9c00dc7947 */ /* 0x000fea000383ffff */
.L_x_63:
[----:B------:R-:W-:-:S07]  /*93d0*/  MOV R0, UR5 ;  /* 0x0000000500007c02 */ /* 0x000fce0008000f00 */
.L_x_159:
[----:B--2---:R2:W3:Y:S02]  /*93e0*/  SYNCS.PHASECHK.TRANS64.TRYWAIT P0, [R0+URZ], R2 ;  /* 0x00000002000075a7 */ /* 0x0044e400080011ff */
[----:B---3--:R-:W-:Y:S05]  /*93f0*/  @!P0 NANOSLEEP.SYNCS 0x989680 ;  /* 0x009896800000895d */ /* 0x008fea0003900000 */
[----:B------:R-:W3:Y:S02]  /*9400*/  @!P0 SYNCS.PHASECHK.TRANS64 P0, [R0+URZ], R2 ;  /* 0x00000002000085a7 */ /* 0x000ee400080010ff */
[----:B---3--:R-:W-:Y:S05]  /*9410*/  @!P0 BRA `(.L_x_159) ;  /* 0xfffffffc00f08947 */ /* 0x008fea000383ffff */
[----:B------:R-:W-:Y:S05]  /*9420*/  BRA `(.L_x_160) ;  /* 0xffffffa000907947 */ /* 0x000fea000383ffff */
.L_x_64:
[----:B------:R-:W-:-:S07]  /*9430*/  MOV R0, UR5 ;  /* 0x0000000500007c02 */ /* 0x000fce0008000f00 */
.L_x_161:
[----:B-1----:R1:W2:Y:S02]  /*9440*/  SYNCS.PHASECHK.TRANS64.TRYWAIT P0, [R0+URZ], R3 ;  /* 0x00000003000075a7 */ /* 0x0022a400080011ff */
[----:B--2---:R-:W-:Y:S05]  /*9450*/  @!P0 NANOSLEEP.SYNCS 0x989680 ;  /* 0x009896800000895d */ /* 0x004fea0003900000 */
[----:B------:R-:W2:Y:S02]  /*9460*/  @!P0 SYNCS.PHASECHK.TRANS64 P0, [R0+URZ], R3 ;  /* 0x00000003000085a7 */ /* 0x000ea400080010ff */
[----:B--2---:R-:W-:Y:S05]  /*9470*/  @!P0 BRA `(.L_x_161) ;  /* 0xfffffffc00f08947 */ /* 0x004fea000383ffff */
[----:B------:R-:W-:Y:S05]  /*9480*/  BRA `(.L_x_162) ;  /* 0xffffffa0009c7947 */ /* 0x000fea000383ffff */
.L_x_65:
[----:B------:R-:W-:-:S07]  /*9490*/  MOV R0, UR5 ;  /* 0x0000000500007c02 */ /* 0x000fce0008000f00 */
.L_x_163:
[----:B-1----:R1:W2:Y:S02]  /*94a0*/  SYNCS.PHASECHK.TRANS64.TRYWAIT P0, [R0+URZ], R3 ;  /* 0x00000003000075a7 */ /* 0x0022a400080011ff */
[----:B--2---:R-:W-:Y:S05]  /*94b0*/  @!P0 NANOSLEEP.SYNCS 0x989680 ;  /* 0x009896800000895d */ /* 0x004fea0003900000 */
[----:B------:R-:W2:Y:S02]  /*94c0*/  @!P0 SYNCS.PHASECHK.TRANS64 P0, [R0+URZ], R3 ;  /* 0x00000003000085a7 */ /* 0x000ea400080010ff */
[----:B--2---:R-:W-:Y:S05]  /*94d0*/  @!P0 BRA `(.L_x_163) ;  /* 0xfffffffc00f08947 */ /* 0x004fea000383ffff */
[----:B------:R-:W-:Y:S05]  /*94e0*/  BRA `(.L_x_164) ;  /* 0xffffffa000a87947 */ /* 0x000fea000383ffff */
.L_x_66:
[----:B-1----:R-:W-:-:S07]  /*94f0*/  MOV R0, UR7 ;  /* 0x0000000700007c02 */ /* 0x002fce0008000f00 */
.L_x_165:
[----:B-1----:R1:W2:Y:S02]  /*9500*/  SYNCS.PHASECHK.TRANS64.TRYWAIT P0, [R0+URZ], R2 ;  /* 0x00000002000075a7 */ /* 0x0022a400080011ff */
[----:B--2---:R-:W-:Y:S05]  /*9510*/  @!P0 NANOSLEEP.SYNCS 0x989680 ;  /* 0x009896800000895d */ /* 0x004fea0003900000 */
[----:B------:R-:W2:Y:S02]  /*9520*/  @!P0 SYNCS.PHASECHK.TRANS64 P0, [R0+URZ], R2 ;  /* 0x00000002000085a7 */ /* 0x000ea400080010ff */
[----:B--2---:R-:W-:Y:S05]  /*9530*/  @!P0 BRA `(.L_x_165) ;  /* 0xfffffffc00f08947 */ /* 0x004fea000383ffff */
[----:B------:R-:W-:Y:S05]  /*9540*/  BRA `(.L_x_166) ;  /* 0xffffffa000b47947 */ /* 0x000fea000383ffff */
.L_x_71:
[----:B--2---:R2:W3:Y:S02]  /*9550*/  SYNCS.PHASECHK.TRANS64.TRYWAIT P0, [R0+URZ+0xc0], R2 ;  /* 0x0000c002000075a7 */ /* 0x0044e400080011ff */
[----:B---3--:R-:W-:Y:S05]  /*9560*/  @!P0 NANOSLEEP.SYNCS 0x989680 ;  /* 0x009896800000895d */ /* 0x008fea0003900000 */
[----:B------:R-:W3:Y:S02]  /*9570*/  @!P0 SYNCS.PHASECHK.TRANS64 P0, [R0+URZ+0xc0], R2 ;  /* 0x0000c002000085a7 */ /* 0x000ee400080010ff */
[----:B---3--:R-:W-:Y:S05]  /*9580*/  @!P0 BRA `(.L_x_71) ;  /* 0xfffffffc00f08947 */ /* 0x008fea000383ffff */
[----:B------:R-:W-:Y:S05]  /*9590*/  BRA `(.L_x_167) ;  /* 0xffffffa400c07947 */ /* 0x000fea000383ffff */
.L_x_74:
[----:B------:R-:W-:Y:S07]  /*95a0*/  MOV R0, UR7 ;  /* 0x0000000700007c02 */ /* 0x000fee0008000f00 */
.L_x_168:
[----:B--2---:R2:W3:Y:S02]  /*95b0*/  SYNCS.PHASECHK.TRANS64.TRYWAIT P0, [R0+URZ+0xb8], R2 ;  /* 0x0000b802000075a7 */ /* 0x0044e400080011ff */
[----:B---3--:R-:W-:Y:S05]  /*95c0*/  @!P0 NANOSLEEP.SYNCS 0x989680 ;  /* 0x009896800000895d */ /* 0x008fea0003900000 */
[----:B------:R-:W3:Y:S02]  /*95d0*/  @!P0 SYNCS.PHASECHK.TRANS64 P0, [R0+URZ+0xb8], R2 ;  /* 0x0000b802000085a7 */ /* 0x000ee400080010ff */
[----:B---3--:R-:W-:Y:S05]  /*95e0*/  @!P0 BRA `(.L_x_168) ;  /* 0xfffffffc00f08947 */ /* 0x008fea000383ffff */
[----:B------:R-:W-:Y:S05]  /*95f0*/  BRA `(.L_x_73) ;  /* 0xffffffa800a07947 */ /* 0x000fea000383ffff */
.L_x_77:
[----:B------:R-:W-:Y:S07]  /*9600*/  MOV R0, UR7 ;  /* 0x0000000700007c02 */ /* 0x000fee0008000f00 */
.L_x_169:
[----:B-1----:R1:W2:Y:S02]  /*9610*/  SYNCS.PHASECHK.TRANS64.TRYWAIT P0, [R0+URZ+0x90], R14 ;  /* 0x0000900e000075a7 */ /* 0x0022a400080011ff */
[----:B--2---:R-:W-:Y:S05]  /*9620*/  @!P0 NANOSLEEP.SYNCS 0x989680 ;  /* 0x009896800000895d */ /* 0x004fea0003900000 */
[----:B------:R-:W2:Y:S02]  /*9630*/  @!P0 SYNCS.PHASECHK.TRANS64 P0, [R0+URZ+0x90], R14 ;  /* 0x0000900e000085a7 */ /* 0x000ea400080010ff */
[----:B--2---:R-:W-:Y:S05]  /*9640*/  @!P0 BRA `(.L_x_169) ;  /* 0xfffffffc00f08947 */ /* 0x004fea000383ffff */
[----:B------:R-:W-:Y:S05]  /*9650*/  BRA `(.L_x_170) ;  /* 0xffffffac00187947 */ /* 0x000fea000383ffff */
.L_x_78:
[----:B------:R-:W-:Y:S07]  /*9660*/  MOV R0, UR7 ;  /* 0x0000000700007c02 */ /* 0x000fee0008000f00 */
.L_x_171:
[----:B-1----:R1:W2:Y:S02]  /*9670*/  SYNCS.PHASECHK.TRANS64.TRYWAIT P0, [R0+URZ+0x98], R14 ;  /* 0x0000980e000075a7 */ /* 0x0022a400080011ff */
[----:B--2---:R-:W-:Y:S05]  /*9680*/  @!P0 NANOSLEEP.SYNCS 0x989680 ;  /* 0x009896800000895d */ /* 0x004fea0003900000 */
[----:B------:R-:W2:Y:S02]  /*9690*/  @!P0 SYNCS.PHASECHK.TRANS64 P0, [R0+URZ+0x98], R14 ;  /* 0x0000980e000085a7 */ /* 0x000ea400080010ff */
[----:B--2---:R-:W-:Y:S05]  /*96a0*/  @!P0 BRA `(.L_x_171) ;  /* 0xfffffffc00f08947 */ /* 0x004fea000383ffff */
[----:B------:R-:W-:Y:S05]  /*96b0*/  BRA `(.L_x_172) ;  /* 0xffffffac00507947 */ /* 0x000fea000383ffff */
.L_x_79:
[----:B------:R-:W-:Y:S07]  /*96c0*/  MOV R0, UR7 ;  /* 0x0000000700007c02 */ /* 0x000fee0008000f00 */
.L_x_173:
[----:B-1----:R1:W2:Y:S02]  /*96d0*/  SYNCS.PHASECHK.TRANS64.TRYWAIT P0, [R0+URZ+0xa0], R14 ;  /* 0x0000a00e000075a7 */ /* 0x0022a400080011ff */
[----:B--2---:R-:W-:Y:S05]  /*96e0*/  @!P0 NANOSLEEP.SYNCS 0x989680 ;  /* 0x009896800000895d */ /* 0x004fea0003900000 */
[----:B------:R-:W2:Y:S02]  /*96f0*/  @!P0 SYNCS.PHASECHK.TRANS64 P0, [R0+URZ+0xa0], R14 ;  /* 0x0000a00e000085a7 */ /* 0x000ea400080010ff */
[----:B--2---:R-:W-:Y:S05]  /*9700*/  @!P0 BRA `(.L_x_173) ;  /* 0xfffffffc00f08947 */ /* 0x004fea000383ffff */
[----:B------:R-:W-:Y:S05]  /*9710*/  BRA `(.L_x_174) ;  /* 0xffffffac00947947 */ /* 0x000fea000383ffff */
.L_x_80:
[----:B------:R-:W-:Y:S07]  /*9720*/  MOV R0, UR7 ;  /* 0x0000000700007c02 */ /* 0x000fee0008000f00 */
.L_x_175:
[----:B-1----:R1:W2:Y:S02]  /*9730*/  SYNCS.PHASECHK.TRANS64.TRYWAIT P0, [R0+URZ+0xa8], R14 ;  /* 0x0000a80e000075a7 */ /* 0x0022a400080011ff */
[----:B--2---:R-:W-:Y:S05]  /*9740*/  @!P0 NANOSLEEP.SYNCS 0x989680 ;  /* 0x009896800000895d */ /* 0x004fea0003900000 */
[----:B------:R-:W2:Y:S02]  /*9750*/  @!P0 SYNCS.PHASECHK.TRANS64 P0, [R0+URZ+0xa8], R14 ;  /* 0x0000a80e000085a7 */ /* 0x000ea400080010ff */
[----:B--2---:R-:W-:Y:S05]  /*9760*/  @!P0 BRA `(.L_x_175) ;  /* 0xfffffffc00f08947 */ /* 0x004fea000383ffff */
[----:B------:R-:W-:Y:S05]  /*9770*/  BRA `(.L_x_176) ;  /* 0xffffffb000187947 */ /* 0x000fea000383ffff */
.L_x_82:
[----:B------:R-:W-:-:S07]  /*9780*/  MOV R0, UR7 ;  /* 0x0000000700007c02 */ /* 0x000fce0008000f00 */
.L_x_177:
[----:B-1----:R1:W3:Y:S02]  /*9790*/  SYNCS.PHASECHK.TRANS64.TRYWAIT P0, [R0+URZ+0x90], R2 ;  /* 0x00009002000075a7 */ /* 0x0022e400080011ff */
[----:B---3--:R-:W-:Y:S05]  /*97a0*/  @!P0 NANOSLEEP.SYNCS 0x989680 ;  /* 0x009896800000895d */ /* 0x008fea0003900000 */
[----:B------:R-:W3:Y:S02]  /*97b0*/  @!P0 SYNCS.PHASECHK.TRANS64 P0, [R0+URZ+0x90], R2 ;  /* 0x00009002000085a7 */ /* 0x000ee400080010ff */
[----:B---3--:R-:W-:Y:S05]  /*97c0*/  @!P0 BRA `(.L_x_177) ;  /* 0xfffffffc00f08947 */ /* 0x008fea000383ffff */
[----:B------:R-:W-:Y:S05]  /*97d0*/  BRA `(.L_x_178) ;  /* 0xffffffb000887947 */ /* 0x000fea000383ffff */
.L_x_83:
[----:B-1----:R-:W-:-:S07]  /*97e0*/  MOV R0, UR7 ;  /* 0x0000000700007c02 */ /* 0x002fce0008000f00 */
.L_x_179:
[----:B-1----:R1:W3:Y:S02]  /*97f0*/  SYNCS.PHASECHK.TRANS64.TRYWAIT P0, [R0+URZ+0x98], R2 ;  /* 0x00009802000075a7 */ /* 0x0022e400080011ff */
[----:B---3--:R-:W-:Y:S05]  /*9800*/  @!P0 NANOSLEEP.SYNCS 0x989680 ;  /* 0x009896800000895d */ /* 0x008fea0003900000 */
[----:B------:R-:W3:Y:S02]  /*9810*/  @!P0 SYNCS.PHASECHK.TRANS64 P0, [R0+URZ+0x98], R2 ;  /* 0x00009802000085a7 */ /* 0x000ee400080010ff */
[----:B---3--:R-:W-:Y:S05]  /*9820*/  @!P0 BRA `(.L_x_179) ;  /* 0xfffffffc00f08947 */ /* 0x008fea000383ffff */
[----:B------:R-:W-:Y:S05]  /*9830*/  BRA `(.L_x_180) ;  /* 0xffffffb000787947 */ /* 0x000fea000383ffff */
.L_x_84:
[----:B-1----:R-:W-:-:S07]  /*9840*/  MOV R0, UR7 ;  /* 0x0000000700007c02 */ /* 0x002fce0008000f00 */
.L_x_181:
[----:B-1----:R1:W3:Y:S02]  /*9850*/  SYNCS.PHASECHK.TRANS64.TRYWAIT P0, [R0+URZ+0xa0], R2 ;  /* 0x0000a002000075a7 */ /* 0x0022e400080011ff */
[----:B---3--:R-:W-:Y:S05]  /*9860*/  @!P0 NANOSLEEP.SYNCS 0x989680 ;  /* 0x009896800000895d */ /* 0x008fea0003900000 */
[----:B------:R-:W3:Y:S02]  /*9870*/  @!P0 SYNCS.PHASECHK.TRANS64 P0, [R0+URZ+0xa0], R2 ;  /* 0x0000a002000085a7 */ /* 0x000ee400080010ff */
[----:B---3--:R-:W-:Y:S05]  /*9880*/  @!P0 BRA `(.L_x_181) ;  /* 0xfffffffc00f08947 */ /* 0x008fea000383ffff */
[----:B------:R-:W-:Y:S05]  /*9890*/  BRA `(.L_x_182) ;  /* 0xffffffb000687947 */ /* 0x000fea000383ffff */
.L_x_86:
[----:B--2---:R2:W4:Y:S02]  /*98a0*/  SYNCS.PHASECHK.TRANS64.TRYWAIT P0, [R0+URZ+0xc0], R2 ;  /* 0x0000c002000075a7 */ /* 0x00452400080011ff */
[----:B----4-:R-:W-:Y:S05]  /*98b0*/  @!P0 NANOSLEEP.SYNCS 0x989680 ;  /* 0x009896800000895d */ /* 0x010fea0003900000 */
[----:B------:R-:W4:Y:S02]  /*98c0*/  @!P0 SYNCS.PHASECHK.TRANS64 P0, [R0+URZ+0xc0], R2 ;  /* 0x0000c002000085a7 */ /* 0x000f2400080010ff */
[----:B----4-:R-:W-:Y:S05]  /*98d0*/  @!P0 BRA `(.L_x_86) ;  /* 0xfffffffc00f08947 */ /* 0x010fea000383ffff */
[----:B------:R-:W-:Y:S05]  /*98e0*/  BRA `(.L_x_183) ;  /* 0xffffffb400307947 */ /* 0x000fea000383ffff */
.L_x_97:
[----:B-1----:R-:W-:Y:S04]  /*98f0*/  MOV R2, UR48 ;  /* 0x0000003000027c02 */ /* 0x002fe80008000f00 */
[----:B------:R1:W3:Y:S03]  /*9900*/  SYNCS.PHASECHK.TRANS64.TRYWAIT P1, [R2+URZ+0x70], R3 ;  /* 0x00007003020075a7 */ /* 0x0002e600080211ff */
[----:B---3--:R-:W-:Y:S05]  /*9910*/  @!P1 NANOSLEEP.SYNCS 0x989680 ;  /* 0x009896800000995d */ /* 0x008fea0003900000 */
[----:B------:R-:W3:Y:S02]  /*9920*/  @!P1 SYNCS.PHASECHK.TRANS64 P1, [R2+URZ+0x70], R3 ;  /* 0x00007003020095a7 */ /* 0x000ee400080210ff */
[----:B---3--:R-:W-:Y:S05]  /*9930*/  @!P1 BRA `(.L_x_97) ;  /* 0xfffffffc00ec9947 */ /* 0x008fea000383ffff */
[----:B------:R-:W-:Y:S05]  /*9940*/  BRA `(.L_x_96) ;  /* 0xffffffc0003c7947 */ /* 0x000fea000383ffff */
.L_x_99:
[----:B-1----:R1:W4:Y:S02]  /*9950*/  SYNCS.PHASECHK.TRANS64.TRYWAIT P0, [R64+URZ+0xe0], R0 ;  /* 0x0000e000400075a7 */ /* 0x00232400080011ff */
[----:B----4-:R-:W-:Y:S05]  /*9960*/  @!P0 NANOSLEEP.SYNCS 0x989680 ;  /* 0x009896800000895d */ /* 0x010fea0003900000 */
[----:B------:R-:W4:Y:S02]  /*9970*/  @!P0 SYNCS.PHASECHK.TRANS64 P0, [R64+URZ+0xe0], R0 ;  /* 0x0000e000400085a7 */ /* 0x000f2400080010ff */
[----:B----4-:R-:W-:Y:S05]  /*9980*/  @!P0 BRA `(.L_x_99) ;  /* 0xfffffffc00f08947 */ /* 0x010fea000383ffff */
[----:B------:R-:W-:Y:S05]  /*9990*/  BRA `(.L_x_98) ;  /* 0xffffffc000647947 */ /* 0x000fea000383ffff */
.L_x_108:
[----:B--2---:R2:W4:Y:S02]  /*99a0*/  SYNCS.PHASECHK.TRANS64.TRYWAIT P0, [R2+URZ+0x70], R0 ;  /* 0x00007000020075a7 */ /* 0x00452400080011ff */
[----:B----4-:R-:W-:Y:S05]  /*99b0*/  @!P0 NANOSLEEP.SYNCS 0x989680 ;  /* 0x009896800000895d */ /* 0x010fea0003900000 */
[----:B------:R-:W4:Y:S02]  /*99c0*/  @!P0 SYNCS.PHASECHK.TRANS64 P0, [R2+URZ+0x70], R0 ;  /* 0x00007000020085a7 */ /* 0x000f2400080010ff */
[----:B----4-:R-:W-:Y:S05]  /*99d0*/  @!P0 BRA `(.L_x_108) ;  /* 0xfffffffc00f08947 */ /* 0x010fea000383ffff */
[----:B------:R-:W-:Y:S05]  /*99e0*/  BRA `(.L_x_107) ;  /* 0xffffffcc00407947 */ /* 0x000fea000383ffff */
.L_x_116:
[----:B--2---:R2:W4:Y:S02]  /*99f0*/  SYNCS.PHASECHK.TRANS64.TRYWAIT P0, [R0+URZ+0x70], R6 ;  /* 0x00007006000075a7 */ /* 0x00452400080011ff */
[----:B----4-:R-:W-:Y:S05]  /*9a00*/  @!P0 NANOSLEEP.SYNCS 0x989680 ;  /* 0x009896800000895d */ /* 0x010fea0003900000 */
[----:B------:R-:W4:Y:S02]  /*9a10*/  @!P0 SYNCS.PHASECHK.TRANS64 P0, [R0+URZ+0x70], R6 ;  /* 0x00007006000085a7 */ /* 0x000f2400080010ff */
[----:B----4-:R-:W-:Y:S05]  /*9a20*/  @!P0 BRA `(.L_x_116) ;  /* 0xfffffffc00f08947 */ /* 0x010fea000383ffff */
[----:B------:R-:W-:Y:S05]  /*9a30*/  BRA `(.L_x_115) ;  /* 0xffffffd800407947 */ /* 0x000fea000383ffff */
.L_x_124:
[----:B--2---:R2:W4:Y:S02]  /*9a40*/  SYNCS.PHASECHK.TRANS64.TRYWAIT P0, [R0+URZ+0x70], R5 ;  /* 0x00007005000075a7 */ /* 0x00452400080011ff */
[----:B----4-:R-:W-:Y:S05]  /*9a50*/  @!P0 NANOSLEEP.SYNCS 0x989680 ;  /* 0x009896800000895d */ /* 0x010fea0003900000 */
[----:B------:R-:W4:Y:S02]  /*9a60*/  @!P0 SYNCS.PHASECHK.TRANS64 P0, [R0+URZ+0x70], R5 ;  /* 0x00007005000085a7 */ /* 0x000f2400080010ff */
[----:B----4-:R-:W-:Y:S05]  /*9a70*/  @!P0 BRA `(.L_x_124) ;  /* 0xfffffffc00f08947 */ /* 0x010fea000383ffff */
[----:B------:R-:W-:Y:S05]  /*9a80*/  BRA `(.L_x_123) ;  /* 0xffffffe400407947 */ /* 0x000fea000383ffff */
        .weak           $__internal_0_$__cuda_sm10x_tcgen05_guardrail_trap_col_being_dealloced_not_returned_by_alloc
        .type           $__internal_0_$__cuda_sm10x_tcgen05_guardrail_trap_col_being_dealloced_not_returned_by_alloc,@function
        .size           $__internal_0_$__cuda_sm10x_tcgen05_guardrail_trap_col_being_dealloced_not_returned_by_alloc,($__internal_1_$__cuda_sm10x_tcgen05_guardrail_trap_phase_invalid_during_alloc - $__internal_0_$__cuda_sm10x_tcgen05_guardrail_trap_col_being_dealloced_not_returned_by_alloc)
$__internal_0_$__cuda_sm10x_tcgen05_guardrail_trap_col_being_dealloced_not_returned_by_alloc:
[----:B------:R-:W-:Y:S05]  /*9a90*/  BPT.TRAP 0x1 ;  /* 0x000000040000795c */ /* 0x000fea0000300000 */
[----:B------:R-:W-:-:S04]  /*9aa0*/  HFMA2 R3, -RZ, RZ, 0, 0 ;  /* 0x00000000ff037431 */ /* 0x000fc800000001ff */
[----:B------:R-:W-:Y:S05]  /*9ab0*/  RET.REL.NODEC R2 `(_ZN7cutlass13device_kernelINS_4gemm6kernel13GemmUniversalIN4cute5tupleIJiiiiEEENS1_10collective13CollectiveMmaINS1_35MainloopSm100TmaUmmaWarpSpecializedILi7ELi2ELi4ENS5_IJNS4_1CILi1EEESB_SB_EEEEENS5_IJNSA_ILi128EEESE_NSA_ILi32EEEEEENS_6half_tENS5_IJlSB_lEEESH_SI_NS4_8TiledMMAINS4_8MMA_AtomIJNS4_20SM100_MMA_F16BF16_SSISH_SH_fLi128ELi128ELNS4_4UMMA5MajorE0ELSN_0ELNSM_7ScaleInE0ELSO_0EEEEEENS4_6LayoutISC_NS5_IJNSA_ILi0EEESS_SS_EEEEENS5_IJNS4_10UnderscoreESV_SV_EEEEENS4_13SM90_TMA_LOADENS4_14ComposedLayoutINS4_7SwizzleILi2ELi4ELi3EEENS4_18smem_ptr_flag_bitsILi16EEENSR_INS5_IJNSA_ILi8EEESF_EEENS5_IJSF_SB_EEEEEEEvNS4_8identityESY_S18_vS19_EENS_8epilogue10collective18CollectiveEpilogueINS1B_23Sm100TmaWarpSpecializedILi4ELi2ELi32ELb1ELb0EEEJSG_NS5_IJNSR_ISE_SB_EENSR_ISF_SB_EEEEESH_SI_SH_SI_NS1B_6fusion15FusionCallbacksIS1F_NS1J_17LinearCombinationISH_fSH_fLNS_15FloatRoundStyleE2EEESG_S1I_JEEENS4_5SM1004TMEM4LOAD26SM100_TMEM_LOAD_32dp32b32xESY_S18_NS4_39AutoVectorizingCopyWithAssumedAlignmentILi128EEENS4_14SM90_TMA_STOREES18_S1U_S1U_EEEvvEEEEvNT_6ParamsE) ;  /* 0xffffff6402507950 */ /* 0x000fea0003c3ffff */
        .weak           $__internal_1_$__cuda_sm10x_tcgen05_guardrail_trap_phase_invalid_during_alloc
        .type           $__internal_1_$__cuda_sm10x_tcgen05_guardrail_trap_phase_invalid_during_alloc,@function
        .size           $__internal_1_$__cuda_sm10x_tcgen05_guardrail_trap_phase_invalid_during_alloc,($__internal_2_$__cuda_sm10x_tcgen05_guardrail_trap_unallocated_columns_being_dealloced - $__internal_1_$__cuda_sm10x_tcgen05_guardrail_trap_phase_invalid_during_alloc)
$__internal_1_$__cuda_sm10x_tcgen05_guardrail_trap_phase_invalid_during_alloc:
[----:B------:R-:W-:Y:S05]  /*9ac0*/  BPT.TRAP 0x1 ;  /* 0x000000040000795c */ /* 0x000fea0000300000 */
[----:B------:R-:W-:-:S04]  /*9ad0*/  MOV R3, 0x0 ;  /* 0x0000000000037802 */ /* 0x000fc80000000f00 */
[----:B------:R-:W-:Y:S05]  /*9ae0*/  RET.REL.NODEC R2 `(_ZN7cutlass13device_kernelINS_4gemm6kernel13GemmUniversalIN4cute5tupleIJiiiiEEENS1_10collective13CollectiveMmaINS1_35MainloopSm100TmaUmmaWarpSpecializedILi7ELi2ELi4ENS5_IJNS4_1CILi1EEESB_SB_EEEEENS5_IJNSA_ILi128EEESE_NSA_ILi32EEEEEENS_6half_tENS5_IJlSB_lEEESH_SI_NS4_8TiledMMAINS4_8MMA_AtomIJNS4_20SM100_MMA_F16BF16_SSISH_SH_fLi128ELi128ELNS4_4UMMA5MajorE0ELSN_0ELNSM_7ScaleInE0ELSO_0EEEEEENS4_6LayoutISC_NS5_IJNSA_ILi0EEESS_SS_EEEEENS5_IJNS4_10UnderscoreESV_SV_EEEEENS4_13SM90_TMA_LOADENS4_14ComposedLayoutINS4_7SwizzleILi2ELi4ELi3EEENS4_18smem_ptr_flag_bitsILi16EEENSR_INS5_IJNSA_ILi8EEESF_EEENS5_IJSF_SB_EEEEEEEvNS4_8identityESY_S18_vS19_EENS_8epilogue10collective18CollectiveEpilogueINS1B_23Sm100TmaWarpSpecializedILi4ELi2ELi32ELb1ELb0EEEJSG_NS5_IJNSR_ISE_SB_EENSR_ISF_SB_EEEEESH_SI_SH_SI_NS1B_6fusion15FusionCallbacksIS1F_NS1J_17LinearCombinationISH_fSH_fLNS_15FloatRoundStyleE2EEESG_S1I_JEEENS4_5SM1004TMEM4LOAD26SM100_TMEM_LOAD_32dp32b32xESY_S18_NS4_39AutoVectorizingCopyWithAssumedAlignmentILi128EEENS4_14SM90_TMA_STOREES18_S1U_S1U_EEEvvEEEEvNT_6ParamsE) ;  /* 0xffffff6402447950 */ /* 0x000fea0003c3ffff */
        .weak           $__internal_2_$__cuda_sm10x_tcgen05_guardrail_trap_unallocated_columns_being_dealloced
        .type           $__internal_2_$__cuda_sm10x_tcgen05_guardrail_trap_unallocated_columns_being_dealloced,@function
        .size           $__internal_2_$__cuda_sm10x_tcgen05_guardrail_trap_unallocated_columns_being_dealloced,(.L_x_185 - $__internal_2_$__cuda_sm10x_tcgen05_guardrail_trap_unallocated_columns_being_dealloced)
$__internal_2_$__cuda_sm10x_tcgen05_guardrail_trap_unallocated_columns_being_dealloced:
[----:B------:R-:W-:Y:S05]  /*9af0*/  BPT.TRAP 0x1 ;  /* 0x000000040000795c */ /* 0x000fea0000300000 */
[----:B------:R-:W-:-:S04]  /*9b00*/  HFMA2 R3, -RZ, RZ, 0, 0 ;  /* 0x00000000ff037431 */ /* 0x000fc800000001ff */
[----:B------:R-:W-:Y:S05]  /*9b10*/  RET.REL.NODEC R2 `(_ZN7cutlass13device_kernelINS_4gemm6kernel13GemmUniversalIN4cute5tupleIJiiiiEEENS1_10collective13CollectiveMmaINS1_35MainloopSm100TmaUmmaWarpSpecializedILi7ELi2ELi4ENS5_IJNS4_1CILi1EEESB_SB_EEEEENS5_IJNSA_ILi128EEESE_NSA_ILi32EEEEEENS_6half_tENS5_IJlSB_lEEESH_SI_NS4_8TiledMMAINS4_8MMA_AtomIJNS4_20SM100_MMA_F16BF16_SSISH_SH_fLi128ELi128ELNS4_4UMMA5MajorE0ELSN_0ELNSM_7ScaleInE0ELSO_0EEEEEENS4_6LayoutISC_NS5_IJNSA_ILi0EEESS_SS_EEEEENS5_IJNS4_10UnderscoreESV_SV_EEEEENS4_13SM90_TMA_LOADENS4_14ComposedLayoutINS4_7SwizzleILi2ELi4ELi3EEENS4_18smem_ptr_flag_bitsILi16EEENSR_INS5_IJNSA_ILi8EEESF_EEENS5_IJSF_SB_EEEEEEEvNS4_8identityESY_S18_vS19_EENS_8epilogue10collective18CollectiveEpilogueINS1B_23Sm100TmaWarpSpecializedILi4ELi2ELi32ELb1ELb0EEEJSG_NS5_IJNSR_ISE_SB_EENSR_ISF_SB_EEEEESH_SI_SH_SI_NS1B_6fusion15FusionCallbacksIS1F_NS1J_17LinearCombinationISH_fSH_fLNS_15FloatRoundStyleE2EEESG_S1I_JEEENS4_5SM1004TMEM4LOAD26SM100_TMEM_LOAD_32dp32b32xESY_S18_NS4_39AutoVectorizingCopyWithAssumedAlignmentILi128EEENS4_14SM90_TMA_STOREES18_S1U_S1U_EEEvvEEEEvNT_6ParamsE) ;  /* 0xffffff6402387950 */ /* 0x000fea0003c3ffff */
.L_x_184:
[----:B------:R-:W-:-:S00]  /*9b20*/  BRA `(.L_x_184) ;  /* 0xfffffffc00fc7947 */ /* 0x000fc0000383ffff */
[----:B------:R-:W-:-:S00]  /*9b30*/  NOP ;  /* 0x0000000000007918 */ /* 0x000fc00000000000 */
        /* <DEDUP_REMOVED lines=12> */
.L_x_185:


//--------------------- .nv.global.init           --------------------------
	.section	.nv.global.init,"aw",@progbits
.nv.global.init:
	.type		$str$27,@object
	.size		$str$27,($str$28 - $str$27)
$str$27:
        /*0000*/ 	.byte	0x28, 0x61, 0x64, 0x64, 0x72, 0x65, 0x73, 0x73, 0x20, 0x26, 0x20, 0x6d, 0x61, 0x73, 0x6b, 0x29
        /*0010*/ 	.byte	0x20, 0x3d, 0x3d, 0x20, 0x30, 0x00
	.type		$str$28,@object
	.size		$str$28,($str$26 - $str$28)
$str$28:
        /*0016*/ 	.byte	0x2f, 0x74, 0x6d, 0x70, 0x2f, 0x63, 0x75, 0x74, 0x6c, 0x61, 0x73, 0x73, 0x5f, 0x73, 0x77, 0x65
        /*0026*/ 	.byte	0x65, 0x70, 0x5f, 0x73, 0x72, 0x63, 0x2f, 0x69, 0x6e, 0x63, 0x6c, 0x75, 0x64, 0x65, 0x2f, 0x63
        /*0036*/ 	.byte	0x75, 0x74, 0x65, 0x2f, 0x70, 0x6f, 0x69, 0x6e, 0x74, 0x65, 0x72, 0x5f, 0x66, 0x6c, 0x61, 0x67
        /*0046*/ 	.byte	0x67, 0x65, 0x64, 0x2e, 0x68, 0x70, 0x70, 0x00
	.type		$str$26,@object
	.size		$str$26,($str$25 - $str$26)
$str$26:
        /*004e*/ 	.byte	0x2f, 0x74, 0x6d, 0x70, 0x2f, 0x63, 0x75, 0x74, 0x6c, 0x61, 0x73, 0x73, 0x5f, 0x73, 0x77, 0x65
        /*005e*/ 	.byte	0x65, 0x70, 0x5f, 0x73, 0x72, 0x63, 0x2f, 0x69, 0x6e, 0x63, 0x6c, 0x75, 0x64, 0x65, 0x2f, 0x63
        /*006e*/ 	.byte	0x75, 0x74, 0x65, 0x2f, 0x61, 0x74, 0x6f, 0x6d, 0x2f, 0x63, 0x6f, 0x70, 0x79, 0x5f, 0x74, 0x72
        /*007e*/ 	.byte	0x61, 0x69, 0x74, 0x73, 0x5f, 0x73, 0x6d, 0x31, 0x30, 0x30, 0x2e, 0x68, 0x70, 0x70, 0x00
	.type		$str$25,@object
	.size		$str$25,(__unnamed_1 - $str$25)
$str$25:
        /*008d*/ 	.byte	0x28, 0x28, 0x75, 0x69, 0x6e, 0x74, 0x33, 0x32, 0x5f, 0x74, 0x28, 0x74, 0x68, 0x72, 0x65, 0x61
        /*009d*/ 	.byte	0x64, 0x49, 0x64, 0x78, 0x2e, 0x78, 0x29, 0x20, 0x2f, 0x20, 0x33, 0x32, 0x29, 0x20, 0x25, 0x20
        /*00ad*/ 	.byte	0x34, 0x29, 0x20, 0x3d, 0x3d, 0x20, 0x28, 0x28, 0x28, 0x74, 0x6d, 0x65, 0x6d, 0x5f, 0x61, 0x64
        /*00bd*/ 	.byte	0x64, 0x72, 0x20, 0x3e, 0x3e, 0x20, 0x31, 0x36, 0x29, 0x20, 0x2f, 0x20, 0x33, 0x32, 0x29, 0x20
        /*00cd*/ 	.byte	0x25, 0x20, 0x34, 0x29, 0x00
	.type		__unnamed_1,@object
	.size		__unnamed_1,(__unnamed_2 - __unnamed_1)
__unnamed_1:
        /*00d2*/ 	.byte	0x61, 0x75, 0x74, 0x6f, 0x20, 0x63, 0x75, 0x74, 0x65, 0x3a, 0x3a, 0x61, 0x73, 0x5f, 0x70, 0x6f
        /* <DEDUP_REMOVED lines=24> */
        /*0262*/ 	.byte	0x3e, 0x3e, 0x3e, 0x3e, 0x5d, 0x00
	.type		__unnamed_2,@object
	.size		__unnamed_2,(.L_2 - __unnamed_2)
__unnamed_2:
        /* <DEDUP_REMOVED lines=42> */
        /*0508*/ 	.byte	0x3e, 0x3e, 0x5d, 0x00
.L_2:


//--------------------- .nv.shared._ZN7cutlass13device_kernelINS_4gemm6kernel13GemmUniversalIN4cute5tupleIJiiiiEEENS1_10collective13CollectiveMmaINS1_35MainloopSm100TmaUmmaWarpSpecializedILi7ELi2ELi4ENS5_IJNS4_1CILi1EEESB_SB_EEEEENS5_IJNSA_ILi128EEESE_NSA_ILi32EEEEEENS_6half_tENS5_IJlSB_lEEESH_SI_NS4_8TiledMMAINS4_8MMA_AtomIJNS4_20SM100_MMA_F16BF16_SSISH_SH_fLi128ELi128ELNS4_4UMMA5MajorE0ELSN_0ELNSM_7ScaleInE0ELSO_0EEEEEENS4_6LayoutISC_NS5_IJNSA_ILi0EEESS_SS_EEEEENS5_IJNS4_10UnderscoreESV_SV_EEEEENS4_13SM90_TMA_LOADENS4_14ComposedLayoutINS4_7SwizzleILi2ELi4ELi3EEENS4_18smem_ptr_flag_bitsILi16EEENSR_INS5_IJNSA_ILi8EEESF_EEENS5_IJSF_SB_EEEEEEEvNS4_8identityESY_S18_vS19_EENS_8epilogue10collective18CollectiveEpilogueINS1B_23Sm100TmaWarpSpecializedILi4ELi2ELi32ELb1ELb0EEEJSG_NS5_IJNSR_ISE_SB_EENSR_ISF_SB_EEEEESH_SI_SH_SI_NS1B_6fusion15FusionCallbacksIS1F_NS1J_17LinearCombinationISH_fSH_fLNS_15FloatRoundStyleE2EEESG_S1I_JEEENS4_5SM1004TMEM4LOAD26SM100_TMEM_LOAD_32dp32b32xESY_S18_NS4_39AutoVectorizingCopyWithAssumedAlignmentILi128EEENS4_14SM90_TMA_STOREES18_S1U_S1U_EEEvvEEEEvNT_6ParamsE --------------------------
	.section	.nv.shared._ZN7cutlass13device_kernelINS_4gemm6kernel13GemmUniversalIN4cute5tupleIJiiiiEEENS1_10collective13CollectiveMmaINS1_35MainloopSm100TmaUmmaWarpSpecializedILi7ELi2ELi4ENS5_IJNS4_1CILi1EEESB_SB_EEEEENS5_IJNSA_ILi128EEESE_NSA_ILi32EEEEEENS_6half_tENS5_IJlSB_lEEESH_SI_NS4_8TiledMMAINS4_8MMA_AtomIJNS4_20SM100_MMA_F16BF16_SSISH_SH_fLi128ELi128ELNS4_4UMMA5MajorE0ELSN_0ELNSM_7ScaleInE0ELSO_0EEEEEENS4_6LayoutISC_NS5_IJNSA_ILi0EEESS_SS_EEEEENS5_IJNS4_10UnderscoreESV_SV_EEEEENS4_13SM90_TMA_LOADENS4_14ComposedLayoutINS4_7SwizzleILi2ELi4ELi3EEENS4_18smem_ptr_flag_bitsILi16EEENSR_INS5_IJNSA_ILi8EEESF_EEENS5_IJSF_SB_EEEEEEEvNS4_8identityESY_S18_vS19_EENS_8epilogue10collective18CollectiveEpilogueINS1B_23Sm100TmaWarpSpecializedILi4ELi2ELi32ELb1ELb0EEEJSG_NS5_IJNSR_ISE_SB_EENSR_ISF_SB_EEEEESH_SI_SH_SI_NS1B_6fusion15FusionCallbacksIS1F_NS1J_17LinearCombinationISH_fSH_fLNS_15FloatRoundStyleE2EEESG_S1I_JEEENS4_5SM1004TMEM4LOAD26SM100_TMEM_LOAD_32dp32b32xESY_S18_NS4_39AutoVectorizingCopyWithAssumedAlignmentILi128EEENS4_14SM90_TMA_STOREES18_S1U_S1U_EEEvvEEEEvNT_6ParamsE,"aw",@nobits
	.sectionflags	@""
	.align	16
	.zero		1024


//--------------------- .nv.shared.reserved.0     --------------------------
	.section	.nv.shared.reserved.0,"aw",@nobits
	.weak		__nv_reservedSMEM_offset_0_alias
	.size		__nv_reservedSMEM_offset_0_alias, 0, 64
	.other		__nv_reservedSMEM_offset_0_alias,@"STO_CUDA_RESERVED_SHARED STV_DEFAULT"
__nv_reservedSMEM_offset_0_alias:
	.zero		0
.nv.shared.reserved.0:
	.zero		64
	.weak		__nv_reservedSMEM_tcgen05_partition
	.type		__nv_reservedSMEM_tcgen05_partition,@object
	.size		__nv_reservedSMEM_tcgen05_partition,(.L_0 - __nv_reservedSMEM_tcgen05_partition)
__nv_reservedSMEM_tcgen05_partition:
	.zero		32
.L_0:


//--------------------- .nv.global                --------------------------
	.section	.nv.global,"aw",@nobits
.nv.global:
	.type		_ZN40_INTERNAL_b3ec23a2_4_k_cu_bb82164c_281464cute1_E,@object
	.size		_ZN40_INTERNAL_b3ec23a2_4_k_cu_bb82164c_281464cute1_E,(_ZN40_INTERNAL_b3ec23a2_4_k_cu_bb82164c_281464cuda3std3__45__cpo6cbeginE - _ZN40_INTERNAL_b3ec23a2_4_k_cu_bb82164c_281464cute1_E)
_ZN40_INTERNAL_b3ec23a2_4_k_cu_bb82164c_281464cute1_E:
	.zero		1
	.type		_ZN40_INTERNAL_b3ec23a2_4_k_cu_bb82164c_281464cuda3std3__45__cpo6cbeginE,@object
	.size		_ZN40_INTERNAL_b3ec23a2_4_k_cu_bb82164c_281464cuda3std3__45__cpo6cbeginE,(_ZN40_INTERNAL_b3ec23a2_4_k_cu_bb82164c_281464cuda3std3__48in_placeE - _ZN40_INTERNAL_b3ec23a2_4_k_cu_bb82164c_281464cuda3std3__45__cpo6cbeginE)
_ZN40_INTERNAL_b3ec23a2_4_k_cu_bb82164c_281464cuda3std3__45__cpo6cbeginE:
	.zero		1
	.type		_ZN40_INTERNAL_b3ec23a2_4_k_cu_bb82164c_281464cuda3std3__48in_placeE,@object
	.size		_ZN40_INTERNAL_b3ec23a2_4_k_cu_bb82164c_281464cuda3std3__48in_placeE,(_ZN40_INTERNAL_b3ec23a2_4_k_cu_bb82164c_281464cuda3std6ranges3__45__cpo9iter_moveE - _ZN40_INTERNAL_b3ec23a2_4_k_cu_bb82164c_281464cuda3std3__48in_placeE)
_ZN40_INTERNAL_b3ec23a2_4_k_cu_bb82164c_281464cuda3std3__48in_placeE:
	.zero		1
	.type		_ZN40_INTERNAL_b3ec23a2_4_k_cu_bb82164c_281464cuda3std6ranges3__45__cpo9iter_moveE,@object
	.size		_ZN40_INTERNAL_b3ec23a2_4_k_cu_bb82164c_281464cuda3std6ranges3__45__cpo9iter_moveE,(_ZN40_INTERNAL_b3ec23a2_4_k_cu_bb82164c_281464cuda3std3__45__cpo5beginE - _ZN40_INTERNAL_b3ec23a2_4_k_cu_bb82164c_281464cuda3std6ranges3__45__cpo9iter_moveE)
_ZN40_INTERNAL_b3ec23a2_4_k_cu_bb82164c_281464cuda3std6ranges3__45__cpo9iter_moveE:
	.zero		1
	.type		_ZN40_INTERNAL_b3ec23a2_4_k_cu_bb82164c_281464cuda3std3__45__cpo5beginE,@object
	.size		_ZN40_INTERNAL_b3ec23a2_4_k_cu_bb82164c_281464cuda3std3__45__cpo5beginE,(_ZN40_INTERNAL_b3ec23a2_4_k_cu_bb82164c_281464cuda3std3__442_GLOBAL__N__b3ec23a2_4_k_cu_bb82164c_281466ignoreE - _ZN40_INTERNAL_b3ec23a2_4_k_cu_bb82164c_281464cuda3std3__45__cpo5beginE)
_ZN40_INTERNAL_b3ec23a2_4_k_cu_bb82164c_281464cuda3std3__45__cpo5beginE:
	.zero		1
	.type		_ZN40_INTERNAL_b3ec23a2_4_k_cu_bb82164c_281464cuda3std3__442_GLOBAL__N__b3ec23a2_4_k_cu_bb82164c_281466ignoreE,@object
	.size		_ZN40_INTERNAL_b3ec23a2_4_k_cu_bb82164c_281464cuda3std3__442_GLOBAL__N__b3ec23a2_4_k_cu_bb82164c_281466ignoreE,(_ZN40_INTERNAL_b3ec23a2_4_k_cu_bb82164c_281464cute7productE - _ZN40_INTERNAL_b3ec23a2_4_k_cu_bb82164c_281464cuda3std3__442_GLOBAL__N__b3ec23a2_4_k_cu_bb82164c_281466ignoreE)
_ZN40_INTERNAL_b3ec23a2_4_k_cu_bb82164c_281464cuda3std3__442_GLOBAL__N__b3ec23a2_4_k_cu_bb82164c_281466ignoreE:
	.zero		1
	.type		_ZN40_INTERNAL_b3ec23a2_4_k_cu_bb82164c_281464cute7productE,@object
	.size		_ZN40_INTERNAL_b3ec23a2_4_k_cu_bb82164c_281464cute7productE,(_ZN40_INTERNAL_b3ec23a2_4_k_cu_bb82164c_281464cuda3std3__45__cpo3endE - _ZN40_INTERNAL_b3ec23a2_4_k_cu_bb82164c_281464cute7productE)
_ZN40_INTERNAL_b3ec23a2_4_k_cu_bb82164c_281464cute7productE:
	.zero		1
	.type		_ZN40_INTERNAL_b3ec23a2_4_k_cu_bb82164c_281464cuda3std3__45__cpo3endE,@object
	.size		_ZN40_INTERNAL_b3ec23a2_4_k_cu_bb82164c_281464cuda3std3__45__cpo3endE,(_ZN40_INTERNAL_b3ec23a2_4_k_cu_bb82164c_281464cuda3std3__419piecewise_constructE - _ZN40_INTERNAL_b3ec23a2_4_k_cu_bb82164c_281464cuda3std3__45__cpo3endE)
_ZN40_INTERNAL_b3ec23a2_4_k_cu_bb82164c_281464cuda3std3__45__cpo3endE:
	.zero		1
	.type		_ZN40_INTERNAL_b3ec23a2_4_k_cu_bb82164c_281464cuda3std3__419piecewise_constructE,@object
	.size		_ZN40_INTERNAL_b3ec23a2_4_k_cu_bb82164c_281464cuda3std3__419piecewise_constructE,(_ZN40_INTERNAL_b3ec23a2_4_k_cu_bb82164c_281464cuda3std3__45__cpo4cendE - _ZN40_INTERNAL_b3ec23a2_4_k_cu_bb82164c_281464cuda3std3__419piecewise_constructE)
_ZN40_INTERNAL_b3ec23a2_4_k_cu_bb82164c_281464cuda3std3__419piecewise_constructE:
	.zero		1
	.type		_ZN40_INTERNAL_b3ec23a2_4_k_cu_bb82164c_281464cuda3std3__45__cpo4cendE,@object
	.size		_ZN40_INTERNAL_b3ec23a2_4_k_cu_bb82164c_281464cuda3std3__45__cpo4cendE,(_ZN40_INTERNAL_b3ec23a2_4_k_cu_bb82164c_281464cuda3std6ranges3__45__cpo4swapE - _ZN40_INTERNAL_b3ec23a2_4_k_cu_bb82164c_281464cuda3std3__45__cpo4cendE)
_ZN40_INTERNAL_b3ec23a2_4_k_cu_bb82164c_281464cuda3std3__45__cpo4cendE:
	.zero		1
	.type		_ZN40_INTERNAL_b3ec23a2_4_k_cu_bb82164c_281464cuda3std6ranges3__45__cpo4swapE,@object
	.size		_ZN40_INTERNAL_b3ec23a2_4_k_cu_bb82164c_281464cuda3std6ranges3__45__cpo4swapE,(.L_10 - _ZN40_INTERNAL_b3ec23a2_4_k_cu_bb82164c_281464cuda3std6ranges3__45__cpo4swapE)
_ZN40_INTERNAL_b3ec23a2_4_k_cu_bb82164c_281464cuda3std6ranges3__45__cpo4swapE:
	.zero		1
.L_10:


//--------------------- .nv.constant0._ZN7cutlass13device_kernelINS_4gemm6kernel13GemmUniversalIN4cute5tupleIJiiiiEEENS1_10collective13CollectiveMmaINS1_35MainloopSm100TmaUmmaWarpSpecializedILi7ELi2ELi4ENS5_IJNS4_1CILi1EEESB_SB_EEEEENS5_IJNSA_ILi128EEESE_NSA_ILi32EEEEEENS_6half_tENS5_IJlSB_lEEESH_SI_NS4_8TiledMMAINS4_8MMA_AtomIJNS4_20SM100_MMA_F16BF16_SSISH_SH_fLi128ELi128ELNS4_4UMMA5MajorE0ELSN_0ELNSM_7ScaleInE0ELSO_0EEEEEENS4_6LayoutISC_NS5_IJNSA_ILi0EEESS_SS_EEEEENS5_IJNS4_10UnderscoreESV_SV_EEEEENS4_13SM90_TMA_LOADENS4_14ComposedLayoutINS4_7SwizzleILi2ELi4ELi3EEENS4_18smem_ptr_flag_bitsILi16EEENSR_INS5_IJNSA_ILi8EEESF_EEENS5_IJSF_SB_EEEEEEEvNS4_8identityESY_S18_vS19_EENS_8epilogue10collective18CollectiveEpilogueINS1B_23Sm100TmaWarpSpecializedILi4ELi2ELi32ELb1ELb0EEEJSG_NS5_IJNSR_ISE_SB_EENSR_ISF_SB_EEEEESH_SI_SH_SI_NS1B_6fusion15FusionCallbacksIS1F_NS1J_17LinearCombinationISH_fSH_fLNS_15FloatRoundStyleE2EEESG_S1I_JEEENS4_5SM1004TMEM4LOAD26SM100_TMEM_LOAD_32dp32b32xESY_S18_NS4_39AutoVectorizingCopyWithAssumedAlignmentILi128EEENS4_14SM90_TMA_STOREES18_S1U_S1U_EEEvvEEEEvNT_6ParamsE --------------------------
	.section	.nv.constant0._ZN7cutlass13device_kernelINS_4gemm6kernel13GemmUniversalIN4cute5tupleIJiiiiEEENS1_10collective13CollectiveMmaINS1_35MainloopSm100TmaUmmaWarpSpecializedILi7ELi2ELi4ENS5_IJNS4_1CILi1EEESB_SB_EEEEENS5_IJNSA_ILi128EEESE_NSA_ILi32EEEEEENS_6half_tENS5_IJlSB_lEEESH_SI_NS4_8TiledMMAINS4_8MMA_AtomIJNS4_20SM100_MMA_F16BF16_SSISH_SH_fLi128ELi128ELNS4_4UMMA5MajorE0ELSN_0ELNSM_7ScaleInE0ELSO_0EEEEEENS4_6LayoutISC_NS5_IJNSA_ILi0EEESS_SS_EEEEENS5_IJNS4_10UnderscoreESV_SV_EEEEENS4_13SM90_TMA_LOADENS4_14ComposedLayoutINS4_7SwizzleILi2ELi4ELi3EEENS4_18smem_ptr_flag_bitsILi16EEENSR_INS5_IJNSA_ILi8EEESF_EEENS5_IJSF_SB_EEEEEEEvNS4_8identityESY_S18_vS19_EENS_8epilogue10collective18CollectiveEpilogueINS1B_23Sm100TmaWarpSpecializedILi4ELi2ELi32ELb1ELb0EEEJSG_NS5_IJNSR_ISE_SB_EENSR_ISF_SB_EEEEESH_SI_SH_SI_NS1B_6fusion15FusionCallbacksIS1F_NS1J_17LinearCombinationISH_fSH_fLNS_15FloatRoundStyleE2EEESG_S1I_JEEENS4_5SM1004TMEM4LOAD26SM100_TMEM_LOAD_32dp32b32xESY_S18_NS4_39AutoVectorizingCopyWithAssumedAlignmentILi128EEENS4_14SM90_TMA_STOREES18_S1U_S1U_EEEvvEEEEvNT_6ParamsE,"a",@progbits
	.sectionflags	@""
	.align	4
.nv.constant0._ZN7cutlass13device_kernelINS_4gemm6kernel13GemmUniversalIN4cute5tupleIJiiiiEEENS1_10collective13CollectiveMmaINS1_35MainloopSm100TmaUmmaWarpSpecializedILi7ELi2ELi4ENS5_IJNS4_1CILi1EEESB_SB_EEEEENS5_IJNSA_ILi128EEESE_NSA_ILi32EEEEEENS_6half_tENS5_IJlSB_lEEESH_SI_NS4_8TiledMMAINS4_8MMA_AtomIJNS4_20SM100_MMA_F16BF16_SSISH_SH_fLi128ELi128ELNS4_4UMMA5MajorE0ELSN_0ELNSM_7ScaleInE0ELSO_0EEEEEENS4_6LayoutISC_NS5_IJNSA_ILi0EEESS_SS_EEEEENS5_IJNS4_10UnderscoreESV_SV_EEEEENS4_13SM90_TMA_LOADENS4_14ComposedLayoutINS4_7SwizzleILi2ELi4ELi3EEENS4_18smem_ptr_flag_bitsILi16EEENSR_INS5_IJNSA_ILi8EEESF_EEENS5_IJSF_SB_EEEEEEEvNS4_8identityESY_S18_vS19_EENS_8epilogue10collective18CollectiveEpilogueINS1B_23Sm100TmaWarpSpecializedILi4ELi2ELi32ELb1ELb0EEEJSG_NS5_IJNSR_ISE_SB_EENSR_ISF_SB_EEEEESH_SI_SH_SI_NS1B_6fusion15FusionCallbacksIS1F_NS1J_17LinearCombinationISH_fSH_fLNS_15FloatRoundStyleE2EEESG_S1I_JEEENS4_5SM1004TMEM4LOAD26SM100_TMEM_LOAD_32dp32b32xESY_S18_NS4_39AutoVectorizingCopyWithAssumedAlignmentILi128EEENS4_14SM90_TMA_STOREES18_S1U_S1U_EEEvvEEEEvNT_6ParamsE:
	.zero		2944


//--------------------- SYMBOLS --------------------------

	.type		.nv.reservedSmem.offset0,@object
	.size		.nv.reservedSmem.offset0,0x4
	.type		.nv.reservedSmem.cap,@object
	.size		.nv.reservedSmem.cap,0x4
	.type		__assertfail,@function
